//
// Generated by NVIDIA NVVM Compiler
//
// Compiler Build ID: CL-36424714
// Cuda compilation tools, release 13.0, V13.0.88
// Based on NVVM 20.0.0
//

.version 9.0
.target sm_100
.address_size 64

	// .globl	_Z16calculateReturnsPdS_S_i
.extern .shared .align 16 .b8 shared_data[];

.visible .entry _Z16calculateReturnsPdS_S_i(
	.param .u64 .ptr .align 1 _Z16calculateReturnsPdS_S_i_param_0,
	.param .u64 .ptr .align 1 _Z16calculateReturnsPdS_S_i_param_1,
	.param .u64 .ptr .align 1 _Z16calculateReturnsPdS_S_i_param_2,
	.param .u32 _Z16calculateReturnsPdS_S_i_param_3
)
{
	.reg .pred 	%p<2>;
	.reg .b32 	%r<6>;
	.reg .b64 	%rd<11>;
	.reg .b64 	%fd<6>;

	ld.param.u64 	%rd1, [_Z16calculateReturnsPdS_S_i_param_0];
	ld.param.u64 	%rd2, [_Z16calculateReturnsPdS_S_i_param_1];
	ld.param.u64 	%rd3, [_Z16calculateReturnsPdS_S_i_param_2];
	ld.param.u32 	%r2, [_Z16calculateReturnsPdS_S_i_param_3];
	mov.u32 	%r3, %ctaid.x;
	shl.b32 	%r4, %r3, 10;
	mov.u32 	%r5, %tid.x;
	or.b32  	%r1, %r4, %r5;
	setp.ge.s32 	%p1, %r1, %r2;
	@%p1 bra 	$L__BB0_2;
	cvta.to.global.u64 	%rd4, %rd2;
	cvta.to.global.u64 	%rd5, %rd1;
	cvta.to.global.u64 	%rd6, %rd3;
	mul.wide.s32 	%rd7, %r1, 8;
	add.s64 	%rd8, %rd4, %rd7;
	ld.global.f64 	%fd1, [%rd8];
	add.s64 	%rd9, %rd5, %rd7;
	ld.global.f64 	%fd2, [%rd9];
	sub.f64 	%fd3, %fd1, %fd2;
	div.rn.f64 	%fd4, %fd3, %fd2;
	mul.f64 	%fd5, %fd4, 0d4059000000000000;
	add.s64 	%rd10, %rd6, %rd7;
	st.global.f64 	[%rd10], %fd5;
$L__BB0_2:
	ret;

}
	// .globl	_Z14calculateMeansPdS_iiS_S_
.visible .entry _Z14calculateMeansPdS_iiS_S_(
	.param .u64 .ptr .align 1 _Z14calculateMeansPdS_iiS_S__param_0,
	.param .u64 .ptr .align 1 _Z14calculateMeansPdS_iiS_S__param_1,
	.param .u32 _Z14calculateMeansPdS_iiS_S__param_2,
	.param .u32 _Z14calculateMeansPdS_iiS_S__param_3,
	.param .u64 .ptr .align 1 _Z14calculateMeansPdS_iiS_S__param_4,
	.param .u64 .ptr .align 1 _Z14calculateMeansPdS_iiS_S__param_5
)
{
	.reg .pred 	%p<25>;
	.reg .b32 	%r<38>;
	.reg .b64 	%rd<49>;
	.reg .b64 	%fd<226>;

	ld.param.u64 	%rd13, [_Z14calculateMeansPdS_iiS_S__param_0];
	ld.param.u64 	%rd14, [_Z14calculateMeansPdS_iiS_S__param_1];
	ld.param.u32 	%r21, [_Z14calculateMeansPdS_iiS_S__param_2];
	ld.param.u32 	%r22, [_Z14calculateMeansPdS_iiS_S__param_3];
	ld.param.u64 	%rd16, [_Z14calculateMeansPdS_iiS_S__param_4];
	ld.param.u64 	%rd15, [_Z14calculateMeansPdS_iiS_S__param_5];
	cvta.to.global.u64 	%rd1, %rd16;
	mov.u32 	%r1, %tid.x;
	mov.u32 	%r23, %ctaid.x;
	shl.b32 	%r24, %r23, 10;
	or.b32  	%r2, %r24, %r1;
	shl.b32 	%r25, %r1, 3;
	mov.u32 	%r26, shared_data;
	add.s32 	%r3, %r26, %r25;
	mov.b64 	%rd17, 0;
	st.shared.u64 	[%r3], %rd17;
	st.shared.u64 	[%r3+8192], %rd17;
	setp.ne.s32 	%p1, %r1, 0;
	shr.s32 	%r4, %r24, 10;
	add.s32 	%r27, %r22, %r4;
	mul.wide.s32 	%rd18, %r27, 8;
	add.s64 	%rd2, %rd1, %rd18;
	@%p1 bra 	$L__BB1_4;
	setp.ne.s32 	%p2, %r2, 0;
	mov.u32 	%r32, %r4;
	@%p2 bra 	$L__BB1_3;
	mov.b64 	%rd19, 0;
	st.global.u64 	[%rd1], %rd19;
	mov.u32 	%r32, %r22;
$L__BB1_3:
	mul.wide.s32 	%rd20, %r32, 8;
	add.s64 	%rd21, %rd1, %rd20;
	mov.b64 	%rd22, 0;
	st.global.u64 	[%rd21], %rd22;
	st.global.u64 	[%rd2], %rd22;
$L__BB1_4:
	bar.sync 	0;
	setp.ge.s32 	%p3, %r2, %r21;
	@%p3 bra 	$L__BB1_42;
	cvta.to.global.u64 	%rd23, %rd13;
	mul.wide.s32 	%rd24, %r2, 8;
	add.s64 	%rd25, %rd23, %rd24;
	ld.global.f64 	%fd27, [%rd25];
	cvta.to.global.u64 	%rd26, %rd14;
	add.s64 	%rd27, %rd26, %rd24;
	ld.global.f64 	%fd28, [%rd27];
	st.shared.f64 	[%r3], %fd27;
	st.shared.f64 	[%r3+8192], %fd28;
	bar.sync 	0;
	setp.gt.u32 	%p4, %r1, 511;
	@%p4 bra 	$L__BB1_7;
	ld.shared.f64 	%fd29, [%r3+4096];
	ld.shared.f64 	%fd30, [%r3];
	add.f64 	%fd31, %fd29, %fd30;
	st.shared.f64 	[%r3], %fd31;
	ld.shared.f64 	%fd32, [%r3+12288];
	ld.shared.f64 	%fd33, [%r3+8192];
	add.f64 	%fd34, %fd32, %fd33;
	st.shared.f64 	[%r3+8192], %fd34;
$L__BB1_7:
	bar.sync 	0;
	setp.gt.u32 	%p5, %r1, 255;
	@%p5 bra 	$L__BB1_9;
	ld.shared.f64 	%fd35, [%r3+2048];
	ld.shared.f64 	%fd36, [%r3];
	add.f64 	%fd37, %fd35, %fd36;
	st.shared.f64 	[%r3], %fd37;
	ld.shared.f64 	%fd38, [%r3+10240];
	ld.shared.f64 	%fd39, [%r3+8192];
	add.f64 	%fd40, %fd38, %fd39;
	st.shared.f64 	[%r3+8192], %fd40;
$L__BB1_9:
	bar.sync 	0;
	setp.gt.u32 	%p6, %r1, 127;
	@%p6 bra 	$L__BB1_11;
	ld.shared.f64 	%fd41, [%r3+1024];
	ld.shared.f64 	%fd42, [%r3];
	add.f64 	%fd43, %fd41, %fd42;
	st.shared.f64 	[%r3], %fd43;
	ld.shared.f64 	%fd44, [%r3+9216];
	ld.shared.f64 	%fd45, [%r3+8192];
	add.f64 	%fd46, %fd44, %fd45;
	st.shared.f64 	[%r3+8192], %fd46;
$L__BB1_11:
	bar.sync 	0;
	setp.gt.u32 	%p7, %r1, 63;
	@%p7 bra 	$L__BB1_13;
	ld.shared.f64 	%fd47, [%r3+512];
	ld.shared.f64 	%fd48, [%r3];
	add.f64 	%fd49, %fd47, %fd48;
	st.shared.f64 	[%r3], %fd49;
	ld.shared.f64 	%fd50, [%r3+8704];
	ld.shared.f64 	%fd51, [%r3+8192];
	add.f64 	%fd52, %fd50, %fd51;
	st.shared.f64 	[%r3+8192], %fd52;
$L__BB1_13:
	bar.sync 	0;
	setp.gt.u32 	%p8, %r1, 31;
	@%p8 bra 	$L__BB1_15;
	ld.shared.f64 	%fd53, [%r3+256];
	ld.shared.f64 	%fd54, [%r3];
	add.f64 	%fd55, %fd53, %fd54;
	st.shared.f64 	[%r3], %fd55;
	ld.shared.f64 	%fd56, [%r3+8448];
	ld.shared.f64 	%fd57, [%r3+8192];
	add.f64 	%fd58, %fd56, %fd57;
	st.shared.f64 	[%r3+8192], %fd58;
$L__BB1_15:
	bar.sync 	0;
	setp.gt.u32 	%p9, %r1, 15;
	@%p9 bra 	$L__BB1_17;
	ld.shared.f64 	%fd59, [%r3+128];
	ld.shared.f64 	%fd60, [%r3];
	add.f64 	%fd61, %fd59, %fd60;
	st.shared.f64 	[%r3], %fd61;
	ld.shared.f64 	%fd62, [%r3+8320];
	ld.shared.f64 	%fd63, [%r3+8192];
	add.f64 	%fd64, %fd62, %fd63;
	st.shared.f64 	[%r3+8192], %fd64;
$L__BB1_17:
	bar.sync 	0;
	setp.gt.u32 	%p10, %r1, 7;
	@%p10 bra 	$L__BB1_19;
	ld.shared.f64 	%fd65, [%r3+64];
	ld.shared.f64 	%fd66, [%r3];
	add.f64 	%fd67, %fd65, %fd66;
	st.shared.f64 	[%r3], %fd67;
	ld.shared.f64 	%fd68, [%r3+8256];
	ld.shared.f64 	%fd69, [%r3+8192];
	add.f64 	%fd70, %fd68, %fd69;
	st.shared.f64 	[%r3+8192], %fd70;
$L__BB1_19:
	bar.sync 	0;
	setp.gt.u32 	%p11, %r1, 3;
	@%p11 bra 	$L__BB1_21;
	ld.shared.f64 	%fd71, [%r3+32];
	ld.shared.f64 	%fd72, [%r3];
	add.f64 	%fd73, %fd71, %fd72;
	st.shared.f64 	[%r3], %fd73;
	ld.shared.f64 	%fd74, [%r3+8224];
	ld.shared.f64 	%fd75, [%r3+8192];
	add.f64 	%fd76, %fd74, %fd75;
	st.shared.f64 	[%r3+8192], %fd76;
$L__BB1_21:
	bar.sync 	0;
	setp.gt.u32 	%p12, %r1, 1;
	@%p12 bra 	$L__BB1_23;
	ld.shared.f64 	%fd77, [%r3+16];
	ld.shared.f64 	%fd78, [%r3];
	add.f64 	%fd79, %fd77, %fd78;
	st.shared.f64 	[%r3], %fd79;
	ld.shared.f64 	%fd80, [%r3+8208];
	ld.shared.f64 	%fd81, [%r3+8192];
	add.f64 	%fd82, %fd80, %fd81;
	st.shared.f64 	[%r3+8192], %fd82;
$L__BB1_23:
	setp.ne.s32 	%p13, %r1, 0;
	bar.sync 	0;
	@%p13 bra 	$L__BB1_25;
	ld.shared.f64 	%fd83, [shared_data+8];
	ld.shared.f64 	%fd84, [%r3];
	add.f64 	%fd85, %fd83, %fd84;
	st.shared.f64 	[%r3], %fd85;
	ld.shared.f64 	%fd86, [shared_data+8200];
	ld.shared.f64 	%fd87, [%r3+8192];
	add.f64 	%fd88, %fd86, %fd87;
	st.shared.f64 	[%r3+8192], %fd88;
$L__BB1_25:
	setp.ne.s32 	%p14, %r1, 0;
	bar.sync 	0;
	@%p14 bra 	$L__BB1_27;
	ld.shared.f64 	%fd89, [shared_data];
	mul.wide.s32 	%rd28, %r4, 8;
	add.s64 	%rd29, %rd1, %rd28;
	st.global.f64 	[%rd29], %fd89;
	ld.shared.f64 	%fd90, [shared_data+8192];
	st.global.f64 	[%rd2], %fd90;
$L__BB1_27:
	bar.sync 	0;
	setp.ne.s32 	%p15, %r2, 0;
	@%p15 bra 	$L__BB1_42;
	setp.lt.s32 	%p16, %r22, 1;
	mov.f64 	%fd224, 0d0000000000000000;
	mov.f64 	%fd225, %fd224;
	@%p16 bra 	$L__BB1_41;
	and.b32  	%r6, %r22, 15;
	setp.lt.u32 	%p17, %r22, 16;
	mov.f64 	%fd225, 0d0000000000000000;
	mov.b32 	%r35, 0;
	mov.f64 	%fd224, %fd225;
	@%p17 bra 	$L__BB1_32;
	and.b32  	%r35, %r22, 2147483632;
	neg.s32 	%r33, %r35;
	add.s64 	%rd46, %rd1, 64;
	mul.wide.u32 	%rd4, %r22, 8;
	mov.f64 	%fd225, 0d0000000000000000;
$L__BB1_31:
	.pragma "nounroll";
	ld.global.f64 	%fd95, [%rd46+-64];
	add.f64 	%fd96, %fd224, %fd95;
	add.s64 	%rd30, %rd46, %rd4;
	ld.global.f64 	%fd97, [%rd30+-64];
	add.f64 	%fd98, %fd225, %fd97;
	ld.global.f64 	%fd99, [%rd46+-56];
	add.f64 	%fd100, %fd96, %fd99;
	ld.global.f64 	%fd101, [%rd30+-56];
	add.f64 	%fd102, %fd98, %fd101;
	ld.global.f64 	%fd103, [%rd46+-48];
	add.f64 	%fd104, %fd100, %fd103;
	ld.global.f64 	%fd105, [%rd30+-48];
	add.f64 	%fd106, %fd102, %fd105;
	ld.global.f64 	%fd107, [%rd46+-40];
	add.f64 	%fd108, %fd104, %fd107;
	ld.global.f64 	%fd109, [%rd30+-40];
	add.f64 	%fd110, %fd106, %fd109;
	ld.global.f64 	%fd111, [%rd46+-32];
	add.f64 	%fd112, %fd108, %fd111;
	ld.global.f64 	%fd113, [%rd30+-32];
	add.f64 	%fd114, %fd110, %fd113;
	ld.global.f64 	%fd115, [%rd46+-24];
	add.f64 	%fd116, %fd112, %fd115;
	ld.global.f64 	%fd117, [%rd30+-24];
	add.f64 	%fd118, %fd114, %fd117;
	ld.global.f64 	%fd119, [%rd46+-16];
	add.f64 	%fd120, %fd116, %fd119;
	ld.global.f64 	%fd121, [%rd30+-16];
	add.f64 	%fd122, %fd118, %fd121;
	ld.global.f64 	%fd123, [%rd46+-8];
	add.f64 	%fd124, %fd120, %fd123;
	ld.global.f64 	%fd125, [%rd30+-8];
	add.f64 	%fd126, %fd122, %fd125;
	ld.global.f64 	%fd127, [%rd46];
	add.f64 	%fd128, %fd124, %fd127;
	ld.global.f64 	%fd129, [%rd30];
	add.f64 	%fd130, %fd126, %fd129;
	ld.global.f64 	%fd131, [%rd46+8];
	add.f64 	%fd132, %fd128, %fd131;
	ld.global.f64 	%fd133, [%rd30+8];
	add.f64 	%fd134, %fd130, %fd133;
	ld.global.f64 	%fd135, [%rd46+16];
	add.f64 	%fd136, %fd132, %fd135;
	ld.global.f64 	%fd137, [%rd30+16];
	add.f64 	%fd138, %fd134, %fd137;
	ld.global.f64 	%fd139, [%rd46+24];
	add.f64 	%fd140, %fd136, %fd139;
	ld.global.f64 	%fd141, [%rd30+24];
	add.f64 	%fd142, %fd138, %fd141;
	ld.global.f64 	%fd143, [%rd46+32];
	add.f64 	%fd144, %fd140, %fd143;
	ld.global.f64 	%fd145, [%rd30+32];
	add.f64 	%fd146, %fd142, %fd145;
	ld.global.f64 	%fd147, [%rd46+40];
	add.f64 	%fd148, %fd144, %fd147;
	ld.global.f64 	%fd149, [%rd30+40];
	add.f64 	%fd150, %fd146, %fd149;
	ld.global.f64 	%fd151, [%rd46+48];
	add.f64 	%fd152, %fd148, %fd151;
	ld.global.f64 	%fd153, [%rd30+48];
	add.f64 	%fd154, %fd150, %fd153;
	ld.global.f64 	%fd155, [%rd46+56];
	add.f64 	%fd224, %fd152, %fd155;
	ld.global.f64 	%fd156, [%rd30+56];
	add.f64 	%fd225, %fd154, %fd156;
	add.s32 	%r33, %r33, 16;
	add.s64 	%rd46, %rd46, 128;
	setp.ne.s32 	%p18, %r33, 0;
	@%p18 bra 	$L__BB1_31;
$L__BB1_32:
	setp.eq.s32 	%p19, %r6, 0;
	@%p19 bra 	$L__BB1_41;
	and.b32  	%r12, %r22, 7;
	setp.lt.u32 	%p20, %r6, 8;
	@%p20 bra 	$L__BB1_35;
	mul.wide.u32 	%rd31, %r35, 8;
	add.s64 	%rd32, %rd1, %rd31;
	ld.global.f64 	%fd158, [%rd32];
	add.f64 	%fd159, %fd224, %fd158;
	add.s32 	%r29, %r35, %r22;
	mul.wide.u32 	%rd33, %r29, 8;
	add.s64 	%rd34, %rd1, %rd33;
	ld.global.f64 	%fd160, [%rd34];
	add.f64 	%fd161, %fd225, %fd160;
	ld.global.f64 	%fd162, [%rd32+8];
	add.f64 	%fd163, %fd159, %fd162;
	mul.wide.u32 	%rd35, %r22, 8;
	add.s64 	%rd36, %rd32, %rd35;
	ld.global.f64 	%fd164, [%rd36+8];
	add.f64 	%fd165, %fd161, %fd164;
	ld.global.f64 	%fd166, [%rd32+16];
	add.f64 	%fd167, %fd163, %fd166;
	ld.global.f64 	%fd168, [%rd36+16];
	add.f64 	%fd169, %fd165, %fd168;
	ld.global.f64 	%fd170, [%rd32+24];
	add.f64 	%fd171, %fd167, %fd170;
	ld.global.f64 	%fd172, [%rd36+24];
	add.f64 	%fd173, %fd169, %fd172;
	ld.global.f64 	%fd174, [%rd32+32];
	add.f64 	%fd175, %fd171, %fd174;
	ld.global.f64 	%fd176, [%rd36+32];
	add.f64 	%fd177, %fd173, %fd176;
	ld.global.f64 	%fd178, [%rd32+40];
	add.f64 	%fd179, %fd175, %fd178;
	ld.global.f64 	%fd180, [%rd36+40];
	add.f64 	%fd181, %fd177, %fd180;
	ld.global.f64 	%fd182, [%rd32+48];
	add.f64 	%fd183, %fd179, %fd182;
	ld.global.f64 	%fd184, [%rd36+48];
	add.f64 	%fd185, %fd181, %fd184;
	ld.global.f64 	%fd186, [%rd32+56];
	add.f64 	%fd224, %fd183, %fd186;
	ld.global.f64 	%fd187, [%rd36+56];
	add.f64 	%fd225, %fd185, %fd187;
	add.s32 	%r35, %r35, 8;
$L__BB1_35:
	setp.eq.s32 	%p21, %r12, 0;
	@%p21 bra 	$L__BB1_41;
	and.b32  	%r15, %r22, 3;
	setp.lt.u32 	%p22, %r12, 4;
	@%p22 bra 	$L__BB1_38;
	mul.wide.u32 	%rd37, %r35, 8;
	add.s64 	%rd38, %rd1, %rd37;
	ld.global.f64 	%fd189, [%rd38];
	add.f64 	%fd190, %fd224, %fd189;
	add.s32 	%r30, %r35, %r22;
	mul.wide.u32 	%rd39, %r30, 8;
	add.s64 	%rd40, %rd1, %rd39;
	ld.global.f64 	%fd191, [%rd40];
	add.f64 	%fd192, %fd225, %fd191;
	ld.global.f64 	%fd193, [%rd38+8];
	add.f64 	%fd194, %fd190, %fd193;
	mul.wide.u32 	%rd41, %r22, 8;
	add.s64 	%rd42, %rd38, %rd41;
	ld.global.f64 	%fd195, [%rd42+8];
	add.f64 	%fd196, %fd192, %fd195;
	ld.global.f64 	%fd197, [%rd38+16];
	add.f64 	%fd198, %fd194, %fd197;
	ld.global.f64 	%fd199, [%rd42+16];
	add.f64 	%fd200, %fd196, %fd199;
	ld.global.f64 	%fd201, [%rd38+24];
	add.f64 	%fd224, %fd198, %fd201;
	ld.global.f64 	%fd202, [%rd42+24];
	add.f64 	%fd225, %fd200, %fd202;
	add.s32 	%r35, %r35, 4;
$L__BB1_38:
	setp.eq.s32 	%p23, %r15, 0;
	@%p23 bra 	$L__BB1_41;
	add.s32 	%r31, %r35, %r22;
	mul.wide.u32 	%rd43, %r31, 8;
	add.s64 	%rd48, %rd1, %rd43;
	mul.wide.u32 	%rd44, %r35, 8;
	add.s64 	%rd47, %rd1, %rd44;
	neg.s32 	%r37, %r15;
$L__BB1_40:
	.pragma "nounroll";
	ld.global.f64 	%fd203, [%rd47];
	add.f64 	%fd224, %fd224, %fd203;
	ld.global.f64 	%fd204, [%rd48];
	add.f64 	%fd225, %fd225, %fd204;
	add.s64 	%rd48, %rd48, 8;
	add.s64 	%rd47, %rd47, 8;
	add.s32 	%r37, %r37, 1;
	setp.ne.s32 	%p24, %r37, 0;
	@%p24 bra 	$L__BB1_40;
$L__BB1_41:
	cvta.to.global.u64 	%rd45, %rd15;
	cvt.rn.f64.s32 	%fd205, %r21;
	div.rn.f64 	%fd206, %fd224, %fd205;
	div.rn.f64 	%fd207, %fd225, %fd205;
	st.global.f64 	[%rd45], %fd206;
	st.global.f64 	[%rd45+8], %fd207;
$L__BB1_42:
	ret;

}
	// .globl	_Z20calculateCorrelationPdS_iiS_S_S_
.visible .entry _Z20calculateCorrelationPdS_iiS_S_S_(
	.param .u64 .ptr .align 1 _Z20calculateCorrelationPdS_iiS_S_S__param_0,
	.param .u64 .ptr .align 1 _Z20calculateCorrelationPdS_iiS_S_S__param_1,
	.param .u32 _Z20calculateCorrelationPdS_iiS_S_S__param_2,
	.param .u32 _Z20calculateCorrelationPdS_iiS_S_S__param_3,
	.param .u64 .ptr .align 1 _Z20calculateCorrelationPdS_iiS_S_S__param_4,
	.param .u64 .ptr .align 1 _Z20calculateCorrelationPdS_iiS_S_S__param_5,
	.param .u64 .ptr .align 1 _Z20calculateCorrelationPdS_iiS_S_S__param_6
)
{
	.reg .pred 	%p<26>;
	.reg .b32 	%r<41>;
	.reg .b64 	%rd<66>;
	.reg .b64 	%fd<247>;

	ld.param.u64 	%rd8, [_Z20calculateCorrelationPdS_iiS_S_S__param_0];
	ld.param.u64 	%rd9, [_Z20calculateCorrelationPdS_iiS_S_S__param_1];
	ld.param.u32 	%r19, [_Z20calculateCorrelationPdS_iiS_S_S__param_2];
	ld.param.u32 	%r20, [_Z20calculateCorrelationPdS_iiS_S_S__param_3];
	ld.param.u64 	%rd12, [_Z20calculateCorrelationPdS_iiS_S_S__param_4];
	ld.param.u64 	%rd10, [_Z20calculateCorrelationPdS_iiS_S_S__param_5];
	ld.param.u64 	%rd11, [_Z20calculateCorrelationPdS_iiS_S_S__param_6];
	cvta.to.global.u64 	%rd1, %rd12;
	mov.u32 	%r1, %tid.x;
	mov.u32 	%r21, %ctaid.x;
	shl.b32 	%r2, %r21, 10;
	or.b32  	%r3, %r2, %r1;
	shl.b32 	%r22, %r1, 3;
	mov.u32 	%r23, shared_data;
	add.s32 	%r4, %r23, %r22;
	mov.b64 	%rd13, 0;
	st.shared.u64 	[%r4], %rd13;
	st.shared.u64 	[%r4+8192], %rd13;
	st.shared.u64 	[%r4+16384], %rd13;
	setp.ne.s32 	%p1, %r1, 0;
	@%p1 bra 	$L__BB2_7;
	setp.eq.s32 	%p2, %r3, 0;
	@%p2 bra 	$L__BB2_3;
	shr.s32 	%r36, %r2, 10;
	bra.uni 	$L__BB2_4;
$L__BB2_3:
	mov.b64 	%rd14, 0;
	st.global.u64 	[%rd1], %rd14;
	mov.u32 	%r36, %r20;
$L__BB2_4:
	setp.ne.s32 	%p3, %r3, 0;
	mul.wide.s32 	%rd15, %r36, 8;
	add.s64 	%rd16, %rd1, %rd15;
	mov.b64 	%rd17, 0;
	st.global.u64 	[%rd16], %rd17;
	shr.s32 	%r24, %r2, 10;
	add.s32 	%r25, %r20, %r24;
	mul.wide.s32 	%rd18, %r25, 8;
	add.s64 	%rd2, %rd1, %rd18;
	st.global.u64 	[%rd2], %rd17;
	@%p3 bra 	$L__BB2_6;
	shl.b32 	%r26, %r20, 1;
	mul.wide.s32 	%rd19, %r26, 8;
	add.s64 	%rd20, %rd1, %rd19;
	mov.b64 	%rd21, 0;
	st.global.u64 	[%rd20], %rd21;
$L__BB2_6:
	mul.wide.s32 	%rd22, %r20, 8;
	add.s64 	%rd23, %rd2, %rd22;
	mov.b64 	%rd24, 0;
	st.global.u64 	[%rd23], %rd24;
$L__BB2_7:
	bar.sync 	0;
	setp.ge.s32 	%p4, %r3, %r19;
	@%p4 bra 	$L__BB2_44;
	cvta.to.global.u64 	%rd25, %rd11;
	cvta.to.global.u64 	%rd26, %rd8;
	mul.wide.s32 	%rd27, %r3, 8;
	add.s64 	%rd28, %rd26, %rd27;
	ld.global.f64 	%fd37, [%rd28];
	cvta.to.global.u64 	%rd29, %rd9;
	add.s64 	%rd30, %rd29, %rd27;
	ld.global.f64 	%fd38, [%rd30];
	ld.global.f64 	%fd39, [%rd25];
	sub.f64 	%fd40, %fd37, %fd39;
	ld.global.f64 	%fd41, [%rd25+8];
	sub.f64 	%fd42, %fd38, %fd41;
	mul.f64 	%fd43, %fd40, %fd42;
	mul.f64 	%fd44, %fd40, %fd40;
	mul.f64 	%fd45, %fd42, %fd42;
	st.shared.f64 	[%r4], %fd43;
	st.shared.f64 	[%r4+8192], %fd44;
	st.shared.f64 	[%r4+16384], %fd45;
	bar.sync 	0;
	setp.gt.u32 	%p5, %r1, 511;
	@%p5 bra 	$L__BB2_10;
	ld.shared.f64 	%fd46, [%r4+4096];
	ld.shared.f64 	%fd47, [%r4];
	add.f64 	%fd48, %fd46, %fd47;
	st.shared.f64 	[%r4], %fd48;
	ld.shared.f64 	%fd49, [%r4+12288];
	ld.shared.f64 	%fd50, [%r4+8192];
	add.f64 	%fd51, %fd49, %fd50;
	st.shared.f64 	[%r4+8192], %fd51;
	ld.shared.f64 	%fd52, [%r4+20480];
	ld.shared.f64 	%fd53, [%r4+16384];
	add.f64 	%fd54, %fd52, %fd53;
	st.shared.f64 	[%r4+16384], %fd54;
$L__BB2_10:
	bar.sync 	0;
	setp.gt.u32 	%p6, %r1, 255;
	@%p6 bra 	$L__BB2_12;
	ld.shared.f64 	%fd55, [%r4+2048];
	ld.shared.f64 	%fd56, [%r4];
	add.f64 	%fd57, %fd55, %fd56;
	st.shared.f64 	[%r4], %fd57;
	ld.shared.f64 	%fd58, [%r4+10240];
	ld.shared.f64 	%fd59, [%r4+8192];
	add.f64 	%fd60, %fd58, %fd59;
	st.shared.f64 	[%r4+8192], %fd60;
	ld.shared.f64 	%fd61, [%r4+18432];
	ld.shared.f64 	%fd62, [%r4+16384];
	add.f64 	%fd63, %fd61, %fd62;
	st.shared.f64 	[%r4+16384], %fd63;
$L__BB2_12:
	bar.sync 	0;
	setp.gt.u32 	%p7, %r1, 127;
	@%p7 bra 	$L__BB2_14;
	ld.shared.f64 	%fd64, [%r4+1024];
	ld.shared.f64 	%fd65, [%r4];
	add.f64 	%fd66, %fd64, %fd65;
	st.shared.f64 	[%r4], %fd66;
	ld.shared.f64 	%fd67, [%r4+9216];
	ld.shared.f64 	%fd68, [%r4+8192];
	add.f64 	%fd69, %fd67, %fd68;
	st.shared.f64 	[%r4+8192], %fd69;
	ld.shared.f64 	%fd70, [%r4+17408];
	ld.shared.f64 	%fd71, [%r4+16384];
	add.f64 	%fd72, %fd70, %fd71;
	st.shared.f64 	[%r4+16384], %fd72;
$L__BB2_14:
	bar.sync 	0;
	setp.gt.u32 	%p8, %r1, 63;
	@%p8 bra 	$L__BB2_16;
	ld.shared.f64 	%fd73, [%r4+512];
	ld.shared.f64 	%fd74, [%r4];
	add.f64 	%fd75, %fd73, %fd74;
	st.shared.f64 	[%r4], %fd75;
	ld.shared.f64 	%fd76, [%r4+8704];
	ld.shared.f64 	%fd77, [%r4+8192];
	add.f64 	%fd78, %fd76, %fd77;
	st.shared.f64 	[%r4+8192], %fd78;
	ld.shared.f64 	%fd79, [%r4+16896];
	ld.shared.f64 	%fd80, [%r4+16384];
	add.f64 	%fd81, %fd79, %fd80;
	st.shared.f64 	[%r4+16384], %fd81;
$L__BB2_16:
	bar.sync 	0;
	setp.gt.u32 	%p9, %r1, 31;
	@%p9 bra 	$L__BB2_18;
	ld.shared.f64 	%fd82, [%r4+256];
	ld.shared.f64 	%fd83, [%r4];
	add.f64 	%fd84, %fd82, %fd83;
	st.shared.f64 	[%r4], %fd84;
	ld.shared.f64 	%fd85, [%r4+8448];
	ld.shared.f64 	%fd86, [%r4+8192];
	add.f64 	%fd87, %fd85, %fd86;
	st.shared.f64 	[%r4+8192], %fd87;
	ld.shared.f64 	%fd88, [%r4+16640];
	ld.shared.f64 	%fd89, [%r4+16384];
	add.f64 	%fd90, %fd88, %fd89;
	st.shared.f64 	[%r4+16384], %fd90;
$L__BB2_18:
	bar.sync 	0;
	setp.gt.u32 	%p10, %r1, 15;
	@%p10 bra 	$L__BB2_20;
	ld.shared.f64 	%fd91, [%r4+128];
	ld.shared.f64 	%fd92, [%r4];
	add.f64 	%fd93, %fd91, %fd92;
	st.shared.f64 	[%r4], %fd93;
	ld.shared.f64 	%fd94, [%r4+8320];
	ld.shared.f64 	%fd95, [%r4+8192];
	add.f64 	%fd96, %fd94, %fd95;
	st.shared.f64 	[%r4+8192], %fd96;
	ld.shared.f64 	%fd97, [%r4+16512];
	ld.shared.f64 	%fd98, [%r4+16384];
	add.f64 	%fd99, %fd97, %fd98;
	st.shared.f64 	[%r4+16384], %fd99;
$L__BB2_20:
	bar.sync 	0;
	setp.gt.u32 	%p11, %r1, 7;
	@%p11 bra 	$L__BB2_22;
	ld.shared.f64 	%fd100, [%r4+64];
	ld.shared.f64 	%fd101, [%r4];
	add.f64 	%fd102, %fd100, %fd101;
	st.shared.f64 	[%r4], %fd102;
	ld.shared.f64 	%fd103, [%r4+8256];
	ld.shared.f64 	%fd104, [%r4+8192];
	add.f64 	%fd105, %fd103, %fd104;
	st.shared.f64 	[%r4+8192], %fd105;
	ld.shared.f64 	%fd106, [%r4+16448];
	ld.shared.f64 	%fd107, [%r4+16384];
	add.f64 	%fd108, %fd106, %fd107;
	st.shared.f64 	[%r4+16384], %fd108;
$L__BB2_22:
	bar.sync 	0;
	setp.gt.u32 	%p12, %r1, 3;
	@%p12 bra 	$L__BB2_24;
	ld.shared.f64 	%fd109, [%r4+32];
	ld.shared.f64 	%fd110, [%r4];
	add.f64 	%fd111, %fd109, %fd110;
	st.shared.f64 	[%r4], %fd111;
	ld.shared.f64 	%fd112, [%r4+8224];
	ld.shared.f64 	%fd113, [%r4+8192];
	add.f64 	%fd114, %fd112, %fd113;
	st.shared.f64 	[%r4+8192], %fd114;
	ld.shared.f64 	%fd115, [%r4+16416];
	ld.shared.f64 	%fd116, [%r4+16384];
	add.f64 	%fd117, %fd115, %fd116;
	st.shared.f64 	[%r4+16384], %fd117;
$L__BB2_24:
	bar.sync 	0;
	setp.gt.u32 	%p13, %r1, 1;
	@%p13 bra 	$L__BB2_26;
	ld.shared.f64 	%fd118, [%r4+16];
	ld.shared.f64 	%fd119, [%r4];
	add.f64 	%fd120, %fd118, %fd119;
	st.shared.f64 	[%r4], %fd120;
	ld.shared.f64 	%fd121, [%r4+8208];
	ld.shared.f64 	%fd122, [%r4+8192];
	add.f64 	%fd123, %fd121, %fd122;
	st.shared.f64 	[%r4+8192], %fd123;
	ld.shared.f64 	%fd124, [%r4+16400];
	ld.shared.f64 	%fd125, [%r4+16384];
	add.f64 	%fd126, %fd124, %fd125;
	st.shared.f64 	[%r4+16384], %fd126;
$L__BB2_26:
	setp.ne.s32 	%p14, %r1, 0;
	bar.sync 	0;
	@%p14 bra 	$L__BB2_28;
	ld.shared.f64 	%fd127, [shared_data+8];
	ld.shared.f64 	%fd128, [%r4];
	add.f64 	%fd129, %fd127, %fd128;
	st.shared.f64 	[%r4], %fd129;
	ld.shared.f64 	%fd130, [shared_data+8200];
	ld.shared.f64 	%fd131, [%r4+8192];
	add.f64 	%fd132, %fd130, %fd131;
	st.shared.f64 	[%r4+8192], %fd132;
	ld.shared.f64 	%fd133, [shared_data+16392];
	ld.shared.f64 	%fd134, [%r4+16384];
	add.f64 	%fd135, %fd133, %fd134;
	st.shared.f64 	[%r4+16384], %fd135;
$L__BB2_28:
	setp.ne.s32 	%p15, %r1, 0;
	bar.sync 	0;
	@%p15 bra 	$L__BB2_30;
	ld.shared.f64 	%fd136, [shared_data];
	shr.s32 	%r27, %r2, 10;
	mul.wide.s32 	%rd31, %r27, 8;
	add.s64 	%rd32, %rd1, %rd31;
	st.global.f64 	[%rd32], %fd136;
	ld.shared.f64 	%fd137, [shared_data+8192];
	mul.wide.s32 	%rd33, %r20, 8;
	add.s64 	%rd34, %rd32, %rd33;
	st.global.f64 	[%rd34], %fd137;
	ld.shared.f64 	%fd138, [shared_data+16384];
	add.s64 	%rd35, %rd34, %rd33;
	st.global.f64 	[%rd35], %fd138;
$L__BB2_30:
	bar.sync 	0;
	setp.ne.s32 	%p16, %r3, 0;
	@%p16 bra 	$L__BB2_44;
	setp.lt.s32 	%p17, %r20, 1;
	mov.f64 	%fd244, 0d0000000000000000;
	mov.f64 	%fd245, %fd244;
	mov.f64 	%fd246, %fd244;
	@%p17 bra 	$L__BB2_43;
	shl.b32 	%r7, %r20, 1;
	and.b32  	%r8, %r20, 7;
	setp.lt.u32 	%p18, %r20, 8;
	mov.f64 	%fd246, 0d0000000000000000;
	mov.b32 	%r39, 0;
	mov.f64 	%fd245, %fd246;
	mov.f64 	%fd244, %fd246;
	@%p18 bra 	$L__BB2_35;
	and.b32  	%r39, %r20, 2147483640;
	neg.s32 	%r37, %r39;
	add.s64 	%rd65, %rd1, 32;
	mul.wide.u32 	%rd4, %r20, 8;
	mul.wide.u32 	%rd5, %r7, 8;
	mov.f64 	%fd246, 0d0000000000000000;
$L__BB2_34:
	.pragma "nounroll";
	ld.global.f64 	%fd143, [%rd65+-32];
	add.f64 	%fd144, %fd244, %fd143;
	add.s64 	%rd36, %rd65, %rd4;
	ld.global.f64 	%fd145, [%rd36+-32];
	add.f64 	%fd146, %fd245, %fd145;
	add.s64 	%rd37, %rd65, %rd5;
	ld.global.f64 	%fd147, [%rd37+-32];
	add.f64 	%fd148, %fd246, %fd147;
	ld.global.f64 	%fd149, [%rd65+-24];
	add.f64 	%fd150, %fd144, %fd149;
	ld.global.f64 	%fd151, [%rd36+-24];
	add.f64 	%fd152, %fd146, %fd151;
	ld.global.f64 	%fd153, [%rd37+-24];
	add.f64 	%fd154, %fd148, %fd153;
	ld.global.f64 	%fd155, [%rd65+-16];
	add.f64 	%fd156, %fd150, %fd155;
	ld.global.f64 	%fd157, [%rd36+-16];
	add.f64 	%fd158, %fd152, %fd157;
	ld.global.f64 	%fd159, [%rd37+-16];
	add.f64 	%fd160, %fd154, %fd159;
	ld.global.f64 	%fd161, [%rd65+-8];
	add.f64 	%fd162, %fd156, %fd161;
	ld.global.f64 	%fd163, [%rd36+-8];
	add.f64 	%fd164, %fd158, %fd163;
	ld.global.f64 	%fd165, [%rd37+-8];
	add.f64 	%fd166, %fd160, %fd165;
	ld.global.f64 	%fd167, [%rd65];
	add.f64 	%fd168, %fd162, %fd167;
	ld.global.f64 	%fd169, [%rd36];
	add.f64 	%fd170, %fd164, %fd169;
	ld.global.f64 	%fd171, [%rd37];
	add.f64 	%fd172, %fd166, %fd171;
	ld.global.f64 	%fd173, [%rd65+8];
	add.f64 	%fd174, %fd168, %fd173;
	ld.global.f64 	%fd175, [%rd36+8];
	add.f64 	%fd176, %fd170, %fd175;
	ld.global.f64 	%fd177, [%rd37+8];
	add.f64 	%fd178, %fd172, %fd177;
	ld.global.f64 	%fd179, [%rd65+16];
	add.f64 	%fd180, %fd174, %fd179;
	ld.global.f64 	%fd181, [%rd36+16];
	add.f64 	%fd182, %fd176, %fd181;
	ld.global.f64 	%fd183, [%rd37+16];
	add.f64 	%fd184, %fd178, %fd183;
	ld.global.f64 	%fd185, [%rd65+24];
	add.f64 	%fd244, %fd180, %fd185;
	ld.global.f64 	%fd186, [%rd36+24];
	add.f64 	%fd245, %fd182, %fd186;
	ld.global.f64 	%fd187, [%rd37+24];
	add.f64 	%fd246, %fd184, %fd187;
	add.s32 	%r37, %r37, 8;
	add.s64 	%rd65, %rd65, 64;
	setp.ne.s32 	%p19, %r37, 0;
	@%p19 bra 	$L__BB2_34;
$L__BB2_35:
	setp.eq.s32 	%p20, %r8, 0;
	@%p20 bra 	$L__BB2_43;
	and.b32  	%r14, %r20, 3;
	setp.lt.u32 	%p21, %r8, 4;
	@%p21 bra 	$L__BB2_38;
	mul.wide.u32 	%rd38, %r39, 8;
	add.s64 	%rd39, %rd1, %rd38;
	ld.global.f64 	%fd189, [%rd39];
	add.f64 	%fd190, %fd244, %fd189;
	add.s32 	%r29, %r39, %r20;
	mul.wide.u32 	%rd40, %r29, 8;
	add.s64 	%rd41, %rd1, %rd40;
	ld.global.f64 	%fd191, [%rd41];
	add.f64 	%fd192, %fd245, %fd191;
	add.s32 	%r30, %r29, %r20;
	mul.wide.u32 	%rd42, %r30, 8;
	add.s64 	%rd43, %rd1, %rd42;
	ld.global.f64 	%fd193, [%rd43];
	add.f64 	%fd194, %fd246, %fd193;
	ld.global.f64 	%fd195, [%rd39+8];
	add.f64 	%fd196, %fd190, %fd195;
	mul.wide.u32 	%rd44, %r20, 8;
	add.s64 	%rd45, %rd39, %rd44;
	ld.global.f64 	%fd197, [%rd45+8];
	add.f64 	%fd198, %fd192, %fd197;
	mul.wide.u32 	%rd46, %r7, 8;
	add.s64 	%rd47, %rd39, %rd46;
	ld.global.f64 	%fd199, [%rd47+8];
	add.f64 	%fd200, %fd194, %fd199;
	ld.global.f64 	%fd201, [%rd39+16];
	add.f64 	%fd202, %fd196, %fd201;
	ld.global.f64 	%fd203, [%rd45+16];
	add.f64 	%fd204, %fd198, %fd203;
	ld.global.f64 	%fd205, [%rd47+16];
	add.f64 	%fd206, %fd200, %fd205;
	ld.global.f64 	%fd207, [%rd39+24];
	add.f64 	%fd244, %fd202, %fd207;
	ld.global.f64 	%fd208, [%rd45+24];
	add.f64 	%fd245, %fd204, %fd208;
	ld.global.f64 	%fd209, [%rd47+24];
	add.f64 	%fd246, %fd206, %fd209;
	add.s32 	%r39, %r39, 4;
$L__BB2_38:
	setp.eq.s32 	%p22, %r14, 0;
	@%p22 bra 	$L__BB2_43;
	setp.eq.s32 	%p23, %r14, 1;
	@%p23 bra 	$L__BB2_41;
	mul.wide.u32 	%rd48, %r39, 8;
	add.s64 	%rd49, %rd1, %rd48;
	ld.global.f64 	%fd211, [%rd49];
	add.f64 	%fd212, %fd244, %fd211;
	add.s32 	%r31, %r39, %r20;
	mul.wide.u32 	%rd50, %r31, 8;
	add.s64 	%rd51, %rd1, %rd50;
	ld.global.f64 	%fd213, [%rd51];
	add.f64 	%fd214, %fd245, %fd213;
	add.s32 	%r32, %r31, %r20;
	mul.wide.u32 	%rd52, %r32, 8;
	add.s64 	%rd53, %rd1, %rd52;
	ld.global.f64 	%fd215, [%rd53];
	add.f64 	%fd216, %fd246, %fd215;
	ld.global.f64 	%fd217, [%rd49+8];
	add.f64 	%fd244, %fd212, %fd217;
	mul.wide.u32 	%rd54, %r20, 8;
	add.s64 	%rd55, %rd49, %rd54;
	ld.global.f64 	%fd218, [%rd55+8];
	add.f64 	%fd245, %fd214, %fd218;
	mul.wide.u32 	%rd56, %r7, 8;
	add.s64 	%rd57, %rd49, %rd56;
	ld.global.f64 	%fd219, [%rd57+8];
	add.f64 	%fd246, %fd216, %fd219;
	add.s32 	%r39, %r39, 2;
$L__BB2_41:
	and.b32  	%r33, %r20, 1;
	setp.eq.b32 	%p24, %r33, 1;
	not.pred 	%p25, %p24;
	@%p25 bra 	$L__BB2_43;
	mul.wide.u32 	%rd58, %r39, 8;
	add.s64 	%rd59, %rd1, %rd58;
	ld.global.f64 	%fd220, [%rd59];
	add.f64 	%fd244, %fd244, %fd220;
	add.s32 	%r34, %r39, %r20;
	mul.wide.u32 	%rd60, %r34, 8;
	add.s64 	%rd61, %rd1, %rd60;
	ld.global.f64 	%fd221, [%rd61];
	add.f64 	%fd245, %fd245, %fd221;
	add.s32 	%r35, %r34, %r20;
	mul.wide.u32 	%rd62, %r35, 8;
	add.s64 	%rd63, %rd1, %rd62;
	ld.global.f64 	%fd222, [%rd63];
	add.f64 	%fd246, %fd246, %fd222;
$L__BB2_43:
	cvta.to.global.u64 	%rd64, %rd10;
	st.global.f64 	[%rd64], %fd244;
	st.global.f64 	[%rd64+8], %fd245;
	st.global.f64 	[%rd64+16], %fd246;
$L__BB2_44:
	ret;

}


// ===== COMPILED SASS (sm_100) =====

	.target	sm_100

	.elftype	@"ET_EXEC"


//--------------------- .note.nv.tkinfo           --------------------------
	.section	.note.nv.tkinfo,"",@"SHT_NOTE"
	.sectionflags	@"SHF_NOTE_NV_TKINFO"
	.tkinfo
        /*0018*/ 	.word	0x00000002
        /*0030*/ 	.string	""
        /*0030*/ 	.string	"ptxas"
        /*0030*/ 	.string	"Cuda compilation tools, release 13.0, V13.0.88"
        /*0030*/ 	.string	"Build cuda_13.0.r13.0/compiler.36424714_0"
        /*0030*/ 	.string	"-arch sm_100 -m 64 "



//--------------------- .note.nv.cuinfo           --------------------------
	.section	.note.nv.cuinfo,"",@"SHT_NOTE"
	.sectionflags	@"SHF_NOTE_NV_CUINFO"
        /*0018*/ 	.short	0x0002
        /*001a*/ 	.short	0x0064
        /*001c*/ 	.short	0x0082
	.zero		2


//--------------------- .nv.info                  --------------------------
	.section	.nv.info,"",@"SHT_CUDA_INFO"
	.align	4


	//----- nvinfo : EIATTR_REGCOUNT
	.align		4
        /*0000*/ 	.byte	0x04, 0x2f
        /*0002*/ 	.short	(.L_1 - .L_0)
	.align		4
.L_0:
        /*0004*/ 	.word	index@(_Z16calculateReturnsPdS_S_i)
        /*0008*/ 	.word	0x00000019


	//----- nvinfo : EIATTR_FRAME_SIZE
	.align		4
.L_1:
        /*000c*/ 	.byte	0x04, 0x11
        /*000e*/ 	.short	(.L_3 - .L_2)
	.align		4
.L_2:
        /*0010*/ 	.word	index@($__internal_1_$__cuda_sm20_div_rn_f64_full)
        /*0014*/ 	.word	0x00000000


	//----- nvinfo : EIATTR_FRAME_SIZE
	.align		4
.L_3:
        /*0018*/ 	.byte	0x04, 0x11
        /*001a*/ 	.short	(.L_5 - .L_4)
	.align		4
.L_4:
        /*001c*/ 	.word	index@(_Z16calculateReturnsPdS_S_i)
        /*0020*/ 	.word	0x00000000


	//----- nvinfo : EIATTR_REGCOUNT
	.align		4
.L_5:
        /*0024*/ 	.byte	0x04, 0x2f
        /*0026*/ 	.short	(.L_7 - .L_6)
	.align		4
.L_6:
        /*0028*/ 	.word	index@(_Z14calculateMeansPdS_iiS_S_)
        /*002c*/ 	.word	0x00000020


	//----- nvinfo : EIATTR_FRAME_SIZE
	.align		4
.L_7:
        /*0030*/ 	.byte	0x04, 0x11
        /*0032*/ 	.short	(.L_9 - .L_8)
	.align		4
.L_8:
        /*0034*/ 	.word	index@($__internal_0_$__cuda_sm20_div_rn_f64_full)
        /*0038*/ 	.word	0x00000000


	//----- nvinfo : EIATTR_FRAME_SIZE
	.align		4
.L_9:
        /*003c*/ 	.byte	0x04, 0x11
        /*003e*/ 	.short	(.L_11 - .L_10)
	.align		4
.L_10:
        /*0040*/ 	.word	index@(_Z14calculateMeansPdS_iiS_S_)
        /*0044*/ 	.word	0x00000000


	//----- nvinfo : EIATTR_REGCOUNT
	.align		4
.L_11:
        /*0048*/ 	.byte	0x04, 0x2f
        /*004a*/ 	.short	(.L_13 - .L_12)
	.align		4
.L_12:
        /*004c*/ 	.word	index@(_Z20calculateCorrelationPdS_iiS_S_S_)
        /*0050*/ 	.word	0x00000020


	//----- nvinfo : EIATTR_FRAME_SIZE
	.align		4
.L_13:
        /*0054*/ 	.byte	0x04, 0x11
        /*0056*/ 	.short	(.L_15 - .L_14)
	.align		4
.L_14:
        /*0058*/ 	.word	index@(_Z20calculateCorrelationPdS_iiS_S_S_)
        /*005c*/ 	.word	0x00000000


	//----- nvinfo : EIATTR_MIN_STACK_SIZE
	.align		4
.L_15:
        /*0060*/ 	.byte	0x04, 0x12
        /*0062*/ 	.short	(.L_17 - .L_16)
	.align		4
.L_16:
        /*0064*/ 	.word	index@(_Z20calculateCorrelationPdS_iiS_S_S_)
        /*0068*/ 	.word	0x00000000


	//----- nvinfo : EIATTR_MIN_STACK_SIZE
	.align		4
.L_17:
        /*006c*/ 	.byte	0x04, 0x12
        /*006e*/ 	.short	(.L_19 - .L_18)
	.align		4
.L_18:
        /*0070*/ 	.word	index@(_Z14calculateMeansPdS_iiS_S_)
        /*0074*/ 	.word	0x00000000


	//----- nvinfo : EIATTR_MIN_STACK_SIZE
	.align		4
.L_19:
        /*0078*/ 	.byte	0x04, 0x12
        /*007a*/ 	.short	(.L_21 - .L_20)
	.align		4
.L_20:
        /*007c*/ 	.word	index@(_Z16calculateReturnsPdS_S_i)
        /*0080*/ 	.word	0x00000000
.L_21:


//--------------------- .nv.compat                --------------------------
	.section	.nv.compat,"",@"SHT_CUDA_COMPAT_INFO"
	.align	4
        /*0000*/ 	.byte	0x02, 0x09, 0x00, 0x00, 0x02, 0x02, 0x01, 0x00, 0x02, 0x05, 0x05, 0x00, 0x03, 0x07, 0x01, 0x01
        /*0010*/ 	.byte	0x02, 0x03, 0x00, 0x00, 0x02, 0x06, 0x01, 0x00, 0x04, 0x0b, 0x08, 0x00, 0x01, 0x00, 0x00, 0x00
        /*0020*/ 	.byte	0x00, 0x00, 0x00, 0x00


//--------------------- .nv.info._Z20calculateCorrelationPdS_iiS_S_S_ --------------------------
	.section	.nv.info._Z20calculateCorrelationPdS_iiS_S_S_,"",@"SHT_CUDA_INFO"
	.sectionflags	@""
	.align	4


	//----- nvinfo : EIATTR_CUDA_API_VERSION
	.align		4
        /*0000*/ 	.byte	0x04, 0x37
        /*0002*/ 	.short	(.L_23 - .L_22)
.L_22:
        /*0004*/ 	.word	0x00000082


	//----- nvinfo : EIATTR_KPARAM_INFO
	.align		4
.L_23:
        /*0008*/ 	.byte	0x04, 0x17
        /*000a*/ 	.short	(.L_25 - .L_24)
.L_24:
        /*000c*/ 	.word	0x00000000
        /*0010*/ 	.short	0x0006
        /*0012*/ 	.short	0x0028
        /*0014*/ 	.byte	0x00, 0xf5, 0x21, 0x00


	//----- nvinfo : EIATTR_KPARAM_INFO
	.align		4
.L_25:
        /*0018*/ 	.byte	0x04, 0x17
        /*001a*/ 	.short	(.L_27 - .L_26)
.L_26:
        /*001c*/ 	.word	0x00000000
        /*0020*/ 	.short	0x0005
        /*0022*/ 	.short	0x0020
        /*0024*/ 	.byte	0x00, 0xf5, 0x21, 0x00


	//----- nvinfo : EIATTR_KPARAM_INFO
	.align		4
.L_27:
        /*0028*/ 	.byte	0x04, 0x17
        /*002a*/ 	.short	(.L_29 - .L_28)
.L_28:
        /*002c*/ 	.word	0x00000000
        /*0030*/ 	.short	0x0004
        /*0032*/ 	.short	0x0018
        /*0034*/ 	.byte	0x00, 0xf5, 0x21, 0x00


	//----- nvinfo : EIATTR_KPARAM_INFO
	.align		4
.L_29:
        /*0038*/ 	.byte	0x04, 0x17
        /*003a*/ 	.short	(.L_31 - .L_30)
.L_30:
        /*003c*/ 	.word	0x00000000
        /*0040*/ 	.short	0x0003
        /*0042*/ 	.short	0x0014
        /*0044*/ 	.byte	0x00, 0xf0, 0x11, 0x00


	//----- nvinfo : EIATTR_KPARAM_INFO
	.align		4
.L_31:
        /*0048*/ 	.byte	0x04, 0x17
        /*004a*/ 	.short	(.L_33 - .L_32)
.L_32:
        /*004c*/ 	.word	0x00000000
        /*0050*/ 	.short	0x0002
        /*0052*/ 	.short	0x0010
        /*0054*/ 	.byte	0x00, 0xf0, 0x11, 0x00


	//----- nvinfo : EIATTR_KPARAM_INFO
	.align		4
.L_33:
        /*0058*/ 	.byte	0x04, 0x17
        /*005a*/ 	.short	(.L_35 - .L_34)
.L_34:
        /*005c*/ 	.word	0x00000000
        /*0060*/ 	.short	0x0001
        /*0062*/ 	.short	0x0008
        /*0064*/ 	.byte	0x00, 0xf5, 0x21, 0x00


	//----- nvinfo : EIATTR_KPARAM_INFO
	.align		4
.L_35:
        /*0068*/ 	.byte	0x04, 0x17
        /*006a*/ 	.short	(.L_37 - .L_36)
.L_36:
        /*006c*/ 	.word	0x00000000
        /*0070*/ 	.short	0x0000
        /*0072*/ 	.short	0x0000
        /*0074*/ 	.byte	0x00, 0xf5, 0x21, 0x00


	//----- nvinfo : EIATTR_SPARSE_MMA_MASK
	.align		4
.L_37:
        /*0078*/ 	.byte	0x03, 0x50
        /*007a*/ 	.short	0x0000


	//----- nvinfo : EIATTR_MAXREG_COUNT
	.align		4
        /*007c*/ 	.byte	0x03, 0x1b
        /*007e*/ 	.short	0x00ff


	//----- nvinfo : EIATTR_NUM_BARRIERS
	.align		4
        /*0080*/ 	.byte	0x02, 0x4c
        /*0082*/ 	.byte	0x01
	.zero		1


	//----- nvinfo : EIATTR_MERCURY_ISA_VERSION
	.align		4
        /*0084*/ 	.byte	0x03, 0x5f
        /*0086*/ 	.short	0x0101


	//----- nvinfo : EIATTR_VRC_CTA_INIT_COUNT
	.align		4
        /*0088*/ 	.byte	0x02, 0x4a
	.zero		1
	.zero		1


	//----- nvinfo : EIATTR_EXIT_INSTR_OFFSETS
	.align		4
        /*008c*/ 	.byte	0x04, 0x1c
        /*008e*/ 	.short	(.L_39 - .L_38)


	//   ....[0]....
.L_38:
        /*0090*/ 	.word	0x00000260


	//   ....[1]....
        /*0094*/ 	.word	0x00000f50


	//   ....[2]....
        /*0098*/ 	.word	0x00001930


	//----- nvinfo : EIATTR_CRS_STACK_SIZE
	.align		4
.L_39:
        /*009c*/ 	.byte	0x04, 0x1e
        /*009e*/ 	.short	(.L_41 - .L_40)
.L_40:
        /*00a0*/ 	.word	0x00000000


	//----- nvinfo : EIATTR_CBANK_PARAM_SIZE
	.align		4
.L_41:
        /*00a4*/ 	.byte	0x03, 0x19
        /*00a6*/ 	.short	0x0030


	//----- nvinfo : EIATTR_PARAM_CBANK
	.align		4
        /*00a8*/ 	.byte	0x04, 0x0a
        /*00aa*/ 	.short	(.L_43 - .L_42)
	.align		4
.L_42:
        /*00ac*/ 	.word	index@(.nv.constant0._Z20calculateCorrelationPdS_iiS_S_S_)
        /*00b0*/ 	.short	0x0380
        /*00b2*/ 	.short	0x0030


	//----- nvinfo : EIATTR_SW_WAR
	.align		4
.L_43:
        /*00b4*/ 	.byte	0x04, 0x36
        /*00b6*/ 	.short	(.L_45 - .L_44)
.L_44:
        /*00b8*/ 	.word	0x00000008
.L_45:


//--------------------- .nv.info._Z14calculateMeansPdS_iiS_S_ --------------------------
	.section	.nv.info._Z14calculateMeansPdS_iiS_S_,"",@"SHT_CUDA_INFO"
	.sectionflags	@""
	.align	4


	//----- nvinfo : EIATTR_CUDA_API_VERSION
	.align		4
        /*0000*/ 	.byte	0x04, 0x37
        /*0002*/ 	.short	(.L_47 - .L_46)
.L_46:
        /*0004*/ 	.word	0x00000082


	//----- nvinfo : EIATTR_KPARAM_INFO
	.align		4
.L_47:
        /*0008*/ 	.byte	0x04, 0x17
        /*000a*/ 	.short	(.L_49 - .L_48)
.L_48:
        /*000c*/ 	.word	0x00000000
        /*0010*/ 	.short	0x0005
        /*0012*/ 	.short	0x0020
        /*0014*/ 	.byte	0x00, 0xf5, 0x21, 0x00


	//----- nvinfo : EIATTR_KPARAM_INFO
	.align		4
.L_49:
        /*0018*/ 	.byte	0x04, 0x17
        /*001a*/ 	.short	(.L_51 - .L_50)
.L_50:
        /*001c*/ 	.word	0x00000000
        /*0020*/ 	.short	0x0004
        /*0022*/ 	.short	0x0018
        /*0024*/ 	.byte	0x00, 0xf5, 0x21, 0x00


	//----- nvinfo : EIATTR_KPARAM_INFO
	.align		4
.L_51:
        /*0028*/ 	.byte	0x04, 0x17
        /*002a*/ 	.short	(.L_53 - .L_52)
.L_52:
        /*002c*/ 	.word	0x00000000
        /*0030*/ 	.short	0x0003
        /*0032*/ 	.short	0x0014
        /*0034*/ 	.byte	0x00, 0xf0, 0x11, 0x00


	//----- nvinfo : EIATTR_KPARAM_INFO
	.align		4
.L_53:
        /*0038*/ 	.byte	0x04, 0x17
        /*003a*/ 	.short	(.L_55 - .L_54)
.L_54:
        /*003c*/ 	.word	0x00000000
        /*0040*/ 	.short	0x0002
        /*0042*/ 	.short	0x0010
        /*0044*/ 	.byte	0x00, 0xf0, 0x11, 0x00


	//----- nvinfo : EIATTR_KPARAM_INFO
	.align		4
.L_55:
        /*0048*/ 	.byte	0x04, 0x17
        /*004a*/ 	.short	(.L_57 - .L_56)
.L_56:
        /*004c*/ 	.word	0x00000000
        /*0050*/ 	.short	0x0001
        /*0052*/ 	.short	0x0008
        /*0054*/ 	.byte	0x00, 0xf5, 0x21, 0x00


	//----- nvinfo : EIATTR_KPARAM_INFO
	.align		4
.L_57:
        /*0058*/ 	.byte	0x04, 0x17
        /*005a*/ 	.short	(.L_59 - .L_58)
.L_58:
        /*005c*/ 	.word	0x00000000
        /*0060*/ 	.short	0x0000
        /*0062*/ 	.short	0x0000
        /*0064*/ 	.byte	0x00, 0xf5, 0x21, 0x00


	//----- nvinfo : EIATTR_SPARSE_MMA_MASK
	.align		4
.L_59:
        /*0068*/ 	.byte	0x03, 0x50
        /*006a*/ 	.short	0x0000


	//----- nvinfo : EIATTR_MAXREG_COUNT
	.align		4
        /*006c*/ 	.byte	0x03, 0x1b
        /*006e*/ 	.short	0x00ff


	//----- nvinfo : EIATTR_NUM_BARRIERS
	.align		4
        /*0070*/ 	.byte	0x02, 0x4c
        /*0072*/ 	.byte	0x01
	.zero		1


	//----- nvinfo : EIATTR_MERCURY_ISA_VERSION
	.align		4
        /*0074*/ 	.byte	0x03, 0x5f
        /*0076*/ 	.short	0x0101


	//----- nvinfo : EIATTR_VRC_CTA_INIT_COUNT
	.align		4
        /*0078*/ 	.byte	0x02, 0x4a
	.zero		1
	.zero		1


	//----- nvinfo : EIATTR_EXIT_INSTR_OFFSETS
	.align		4
        /*007c*/ 	.byte	0x04, 0x1c
        /*007e*/ 	.short	(.L_61 - .L_60)


	//   ....[0]....
.L_60:
        /*0080*/ 	.word	0x00000200


	//   ....[1]....
        /*0084*/ 	.word	0x00000940


	//   ....[2]....
        /*0088*/ 	.word	0x00001780


	//----- nvinfo : EIATTR_CRS_STACK_SIZE
	.align		4
.L_61:
        /*008c*/ 	.byte	0x04, 0x1e
        /*008e*/ 	.short	(.L_63 - .L_62)
.L_62:
        /*0090*/ 	.word	0x00000000


	//----- nvinfo : EIATTR_CBANK_PARAM_SIZE
	.align		4
.L_63:
        /*0094*/ 	.byte	0x03, 0x19
        /*0096*/ 	.short	0x0028


	//----- nvinfo : EIATTR_PARAM_CBANK
	.align		4
        /*0098*/ 	.byte	0x04, 0x0a
        /*009a*/ 	.short	(.L_65 - .L_64)
	.align		4
.L_64:
        /*009c*/ 	.word	index@(.nv.constant0._Z14calculateMeansPdS_iiS_S_)
        /*00a0*/ 	.short	0x0380
        /*00a2*/ 	.short	0x0028


	//----- nvinfo : EIATTR_SW_WAR
	.align		4
.L_65:
        /*00a4*/ 	.byte	0x04, 0x36
        /*00a6*/ 	.short	(.L_67 - .L_66)
.L_66:
        /*00a8*/ 	.word	0x00000008
.L_67:


//--------------------- .nv.info._Z16calculateReturnsPdS_S_i --------------------------
	.section	.nv.info._Z16calculateReturnsPdS_S_i,"",@"SHT_CUDA_INFO"
	.sectionflags	@""
	.align	4


	//----- nvinfo : EIATTR_CUDA_API_VERSION
	.align		4
        /*0000*/ 	.byte	0x04, 0x37
        /*0002*/ 	.short	(.L_69 - .L_68)
.L_68:
        /*0004*/ 	.word	0x00000082


	//----- nvinfo : EIATTR_KPARAM_INFO
	.align		4
.L_69:
        /*0008*/ 	.byte	0x04, 0x17
        /*000a*/ 	.short	(.L_71 - .L_70)
.L_70:
        /*000c*/ 	.word	0x00000000
        /*0010*/ 	.short	0x0003
        /*0012*/ 	.short	0x0018
        /*0014*/ 	.byte	0x00, 0xf0, 0x11, 0x00


	//----- nvinfo : EIATTR_KPARAM_INFO
	.align		4
.L_71:
        /*0018*/ 	.byte	0x04, 0x17
        /*001a*/ 	.short	(.L_73 - .L_72)
.L_72:
        /*001c*/ 	.word	0x00000000
        /*0020*/ 	.short	0x0002
        /*0022*/ 	.short	0x0010
        /*0024*/ 	.byte	0x00, 0xf5, 0x21, 0x00


	//----- nvinfo : EIATTR_KPARAM_INFO
	.align		4
.L_73:
        /*0028*/ 	.byte	0x04, 0x17
        /*002a*/ 	.short	(.L_75 - .L_74)
.L_74:
        /*002c*/ 	.word	0x00000000
        /*0030*/ 	.short	0x0001
        /*0032*/ 	.short	0x0008
        /*0034*/ 	.byte	0x00, 0xf5, 0x21, 0x00


	//----- nvinfo : EIATTR_KPARAM_INFO
	.align		4
.L_75:
        /*0038*/ 	.byte	0x04, 0x17
        /*003a*/ 	.short	(.L_77 - .L_76)
.L_76:
        /*003c*/ 	.word	0x00000000
        /*0040*/ 	.short	0x0000
        /*0042*/ 	.short	0x0000
        /*0044*/ 	.byte	0x00, 0xf5, 0x21, 0x00


	//----- nvinfo : EIATTR_SPARSE_MMA_MASK
	.align		4
.L_77:
        /*0048*/ 	.byte	0x03, 0x50
        /*004a*/ 	.short	0x0000


	//----- nvinfo : EIATTR_MAXREG_COUNT
	.align		4
        /*004c*/ 	.byte	0x03, 0x1b
        /*004e*/ 	.short	0x00ff


	//----- nvinfo : EIATTR_MERCURY_ISA_VERSION
	.align		4
        /*0050*/ 	.byte	0x03, 0x5f
        /*0052*/ 	.short	0x0101


	//----- nvinfo : EIATTR_VRC_CTA_INIT_COUNT
	.align		4
        /*0054*/ 	.byte	0x02, 0x4a
	.zero		1
	.zero		1


	//----- nvinfo : EIATTR_EXIT_INSTR_OFFSETS
	.align		4
        /*0058*/ 	.byte	0x04, 0x1c
        /*005a*/ 	.short	(.L_79 - .L_78)


	//   ....[0]....
.L_78:
        /*005c*/ 	.word	0x00000070


	//   ....[1]....
        /*0060*/ 	.word	0x00000260


	//----- nvinfo : EIATTR_CRS_STACK_SIZE
	.align		4
.L_79:
        /*0064*/ 	.byte	0x04, 0x1e
        /*0066*/ 	.short	(.L_81 - .L_80)
.L_80:
        /*0068*/ 	.word	0x00000000


	//----- nvinfo : EIATTR_CBANK_PARAM_SIZE
	.align		4
.L_81:
        /*006c*/ 	.byte	0x03, 0x19
        /*006e*/ 	.short	0x001c


	//----- nvinfo : EIATTR_PARAM_CBANK
	.align		4
        /*0070*/ 	.byte	0x04, 0x0a
        /*0072*/ 	.short	(.L_83 - .L_82)
	.align		4
.L_82:
        /*0074*/ 	.word	index@(.nv.constant0._Z16calculateReturnsPdS_S_i)
        /*0078*/ 	.short	0x0380
        /*007a*/ 	.short	0x001c


	//----- nvinfo : EIATTR_SW_WAR
	.align		4
.L_83:
        /*007c*/ 	.byte	0x04, 0x36
        /*007e*/ 	.short	(.L_85 - .L_84)
.L_84:
        /*0080*/ 	.word	0x00000008
.L_85:


//--------------------- .nv.callgraph             --------------------------
	.section	.nv.callgraph,"",@"SHT_CUDA_CALLGRAPH"
	.align	4
	.sectionentsize	8
	.align		4
        /*0000*/ 	.word	0x00000000
	.align		4
        /*0004*/ 	.word	0xffffffff
	.align		4
        /*0008*/ 	.word	0x00000000
	.align		4
        /*000c*/ 	.word	0xfffffffe
	.align		4
        /*0010*/ 	.word	0x00000000
	.align		4
        /*0014*/ 	.word	0xfffffffd
	.align		4
        /*0018*/ 	.word	0x00000000
	.align		4
        /*001c*/ 	.word	0xfffffffc


//--------------------- .text._Z20calculateCorrelationPdS_iiS_S_S_ --------------------------
	.section	.text._Z20calculateCorrelationPdS_iiS_S_S_,"ax",@progbits
	.align	128
        .global         _Z20calculateCorrelationPdS_iiS_S_S_
        .type           _Z20calculateCorrelationPdS_iiS_S_S_,@function
        .size           _Z20calculateCorrelationPdS_iiS_S_S_,(.L_x_56 - _Z20calculateCorrelationPdS_iiS_S_S_)
        .other          _Z20calculateCorrelationPdS_iiS_S_S_,@"STO_CUDA_ENTRY STV_DEFAULT"
_Z20calculateCorrelationPdS_iiS_S_S_:
.text._Z20calculateCorrelationPdS_iiS_S_S_:
[----:B------:R-:W-:Y:S01]  /*0000*/  LDC R1, c[0x0][0x37c] ;  /* 0x0000df00ff017b82 */ /* 0x000fe20000000800 */
[----:B------:R-:W0:Y:S07]  /*0010*/  S2R R0, SR_TID.X ;  /* 0x0000000000007919 */ /* 0x000e2e0000002100 */
[----:B------:R-:W1:Y:S01]  /*0020*/  S2UR UR5, SR_CgaCtaId ;  /* 0x00000000000579c3 */ /* 0x000e620000008800 */
[----:B------:R-:W-:Y:S01]  /*0030*/  UMOV UR4, 0x400 ;  /* 0x0000040000047882 */ /* 0x000fe20000000000 */
[----:B------:R-:W2:Y:S01]  /*0040*/  LDCU.64 UR6, c[0x0][0x358] ;  /* 0x00006b00ff0677ac */ /* 0x000ea20008000a00 */
[----:B------:R-:W3:Y:S01]  /*0050*/  S2R R3, SR_CTAID.X ;  /* 0x0000000000037919 */ /* 0x000ee20000002500 */
[----:B------:R-:W-:Y:S01]  /*0060*/  BSSY.RECONVERGENT B0, `(.L_x_0) ;  /* 0x0000018000007945 */ /* 0x000fe20003800200 */
[----:B-1----:R-:W-:Y:S01]  /*0070*/  ULEA UR4, UR5, UR4, 0x18 ;  /* 0x0000000405047291 */ /* 0x002fe2000f8ec0ff */
[----:B0-----:R-:W-:Y:S01]  /*0080*/  ISETP.NE.AND P0, PT, R0, RZ, PT ;  /* 0x000000ff0000720c */ /* 0x001fe20003f05270 */
[----:B---3--:R-:W-:-:S05]  /*0090*/  IMAD.SHL.U32 R3, R3, 0x400, RZ ;  /* 0x0000040003037824 */ /* 0x008fca00078e00ff */
[----:B------:R-:W-:-:S07]  /*00a0*/  LOP3.LUT R2, R3, R0, RZ, 0xfc, !PT ;  /* 0x0000000003027212 */ /* 0x000fce00078efcff */
[----:B--2---:R-:W-:Y:S05]  /*00b0*/  @P0 BRA `(.L_x_1) ;  /* 0x0000000000480947 */ /* 0x004fea0003800000 */
[C---:B------:R-:W-:Y:S01]  /*00c0*/  ISETP.NE.AND P1, PT, R2.reuse, RZ, PT ;  /* 0x000000ff0200720c */ /* 0x040fe20003f25270 */
[----:B------:R-:W0:Y:S01]  /*00d0*/  LDC R10, c[0x0][0x394] ;  /* 0x0000e500ff0a7b82 */ /* 0x000e220000000800 */
[----:B------:R-:W-:-:S07]  /*00e0*/  ISETP.NE.AND P2, PT, R2, RZ, PT ;  /* 0x000000ff0200720c */ /* 0x000fce0003f45270 */
[----:B------:R-:W1:Y:S04]  /*00f0*/  LDC.64 R8, c[0x0][0x398] ;  /* 0x0000e600ff087b82 */ /* 0x000e680000000a00 */
[----:B------:R-:W-:-:S04]  /*0100*/  @P1 SHF.R.S32.HI R5, RZ, 0xa, R3 ;  /* 0x0000000aff051819 */ /* 0x000fc80000011403 */
[----:B------:R-:W2:Y:S08]  /*0110*/  @!P1 LDC.64 R12, c[0x0][0x398] ;  /* 0x0000e600ff0c9b82 */ /* 0x000eb00000000a00 */
[----:B------:R-:W3:Y:S01]  /*0120*/  @!P1 LDC R5, c[0x0][0x394] ;  /* 0x0000e500ff059b82 */ /* 0x000ee20000000800 */
[----:B0-----:R-:W-:Y:S01]  /*0130*/  LEA.HI.SX32 R7, R3, R10, 0x16 ;  /* 0x0000000a03077211 */ /* 0x001fe200078fb2ff */
[----:B------:R-:W-:-:S04]  /*0140*/  @!P2 IMAD.SHL.U32 R11, R10, 0x2, RZ ;  /* 0x000000020a0ba824 */ /* 0x000fc800078e00ff */
[--C-:B-1----:R-:W-:Y:S01]  /*0150*/  IMAD.WIDE R6, R7, 0x8, R8.reuse ;  /* 0x0000000807067825 */ /* 0x102fe200078e0208 */
[----:B--2---:R0:W-:Y:S03]  /*0160*/  @!P1 STG.E.64 desc[UR6][R12.64], RZ ;  /* 0x000000ff0c009986 */ /* 0x0041e6000c101b06 */
[----:B---3--:R-:W-:-:S04]  /*0170*/  IMAD.WIDE R4, R5, 0x8, R8 ;  /* 0x0000000805047825 */ /* 0x008fc800078e0208 */
[----:B------:R-:W-:Y:S01]  /*0180*/  @!P2 IMAD.WIDE R8, R11, 0x8, R8 ;  /* 0x000000080b08a825 */ /* 0x000fe200078e0208 */
[----:B------:R0:W-:Y:S03]  /*0190*/  STG.E.64 desc[UR6][R4.64], RZ ;  /* 0x000000ff04007986 */ /* 0x0001e6000c101b06 */
[----:B------:R-:W-:Y:S01]  /*01a0*/  IMAD.WIDE R10, R10, 0x8, R6 ;  /* 0x000000080a0a7825 */ /* 0x000fe200078e0206 */
[----:B------:R0:W-:Y:S04]  /*01b0*/  STG.E.64 desc[UR6][R6.64], RZ ;  /* 0x000000ff06007986 */ /* 0x0001e8000c101b06 */
[----:B------:R0:W-:Y:S04]  /*01c0*/  @!P2 STG.E.64 desc[UR6][R8.64], RZ ;  /* 0x000000ff0800a986 */ /* 0x0001e8000c101b06 */
[----:B------:R0:W-:Y:S02]  /*01d0*/  STG.E.64 desc[UR6][R10.64], RZ ;  /* 0x000000ff0a007986 */ /* 0x0001e4000c101b06 */
.L_x_1:
[----:B------:R-:W-:Y:S05]  /*01e0*/  BSYNC.RECONVERGENT B0 ;  /* 0x0000000000007941 */ /* 0x000fea0003800200 */
.L_x_0:
[----:B------:R-:W1:Y:S01]  /*01f0*/  LDCU UR5, c[0x0][0x390] ;  /* 0x00007200ff0577ac */ /* 0x000e620008000800 */
[----:B0-----:R-:W-:-:S05]  /*0200*/  LEA R4, R0, UR4, 0x3 ;  /* 0x0000000400047c11 */ /* 0x001fca000f8e18ff */
[----:B------:R0:W-:Y:S04]  /*0210*/  STS.64 [R4], RZ ;  /* 0x000000ff04007388 */ /* 0x0001e80000000a00 */
[----:B------:R0:W-:Y:S04]  /*0220*/  STS.64 [R4+0x2000], RZ ;  /* 0x002000ff04007388 */ /* 0x0001e80000000a00 */
[----:B------:R0:W-:Y:S01]  /*0230*/  STS.64 [R4+0x4000], RZ ;  /* 0x004000ff04007388 */ /* 0x0001e20000000a00 */
[----:B------:R-:W-:Y:S01]  /*0240*/  BAR.SYNC.DEFER_BLOCKING 0x0 ;  /* 0x0000000000007b1d */ /* 0x000fe20000010000 */
[----:B-1----:R-:W-:-:S13]  /*0250*/  ISETP.GE.AND P1, PT, R2, UR5, PT ;  /* 0x0000000502007c0c */ /* 0x002fda000bf26270 */
[----:B0-----:R-:W-:Y:S05]  /*0260*/  @P1 EXIT ;  /* 0x000000000000194d */ /* 0x001fea0003800000 */
[----:B------:R-:W0:Y:S08]  /*0270*/  LDC.64 R6, c[0x0][0x380] ;  /* 0x0000e000ff067b82 */ /* 0x000e300000000a00 */
[----:B------:R-:W1:Y:S08]  /*0280*/  LDC.64 R8, c[0x0][0x388] ;  /* 0x0000e200ff087b82 */ /* 0x000e700000000a00 */
[----:B------:R-:W2:Y:S01]  /*0290*/  LDC.64 R10, c[0x0][0x3a8] ;  /* 0x0000ea00ff0a7b82 */ /* 0x000ea20000000a00 */
[----:B0-----:R-:W-:-:S06]  /*02a0*/  IMAD.WIDE R6, R2, 0x8, R6 ;  /* 0x0000000802067825 */ /* 0x001fcc00078e0206 */
[----:B------:R-:W3:Y:S01]  /*02b0*/  LDG.E.64 R6, desc[UR6][R6.64] ;  /* 0x0000000606067981 */ /* 0x000ee2000c1e1b00 */
[----:B-1----:R-:W-:-:S06]  /*02c0*/  IMAD.WIDE R8, R2, 0x8, R8 ;  /* 0x0000000802087825 */ /* 0x002fcc00078e0208 */
[----:B------:R-:W4:Y:S04]  /*02d0*/  LDG.E.64 R8, desc[UR6][R8.64] ;  /* 0x0000000608087981 */ /* 0x000f28000c1e1b00 */
[----:B--2---:R-:W3:Y:S04]  /*02e0*/  LDG.E.64 R12, desc[UR6][R10.64] ;  /* 0x000000060a0c7981 */ /* 0x004ee8000c1e1b00 */
[----:B------:R-:W4:Y:S01]  /*02f0*/  LDG.E.64 R14, desc[UR6][R10.64+0x8] ;  /* 0x000008060a0e7981 */ /* 0x000f22000c1e1b00 */
[C---:B------:R-:W-:Y:S02]  /*0300*/  ISETP.GT.U32.AND P5, PT, R0.reuse, 0x1ff, PT ;  /* 0x000001ff0000780c */ /* 0x040fe40003fa4070 */
[C---:B------:R-:W-:Y:S01]  /*0310*/  ISETP.GT.U32.AND P4, PT, R0.reuse, 0x1f, PT ;  /* 0x0000001f0000780c */ /* 0x040fe20003f84070 */
[----:B------:R-:W-:Y:S01]  /*0320*/  BSSY.RECONVERGENT B0, `(.L_x_2) ;  /* 0x000001d000007945 */ /* 0x000fe20003800200 */
[----:B------:R-:W-:-:S02]  /*0330*/  ISETP.GT.U32.AND P6, PT, R0, 0xff, PT ;  /* 0x000000ff0000780c */ /* 0x000fc40003fc4070 */
[----:B------:R-:W-:Y:S02]  /*0340*/  P2R R5, PR, RZ, 0x10 ;  /* 0x00000010ff057803 */ /* 0x000fe40000000000 */
[C---:B------:R-:W-:Y:S02]  /*0350*/  ISETP.GT.U32.AND P1, PT, R0.reuse, 0x7f, PT ;  /* 0x0000007f0000780c */ /* 0x040fe40003f24070 */
[C---:B------:R-:W-:Y:S02]  /*0360*/  ISETP.GT.U32.AND P2, PT, R0.reuse, 0x3f, PT ;  /* 0x0000003f0000780c */ /* 0x040fe40003f44070 */
[C---:B------:R-:W-:Y:S02]  /*0370*/  ISETP.GT.U32.AND P3, PT, R0.reuse, 0xf, PT ;  /* 0x0000000f0000780c */ /* 0x040fe40003f64070 */
[----:B------:R-:W-:Y:S01]  /*0380*/  ISETP.GT.U32.AND P4, PT, R0, 0x7, PT ;  /* 0x000000070000780c */ /* 0x000fe20003f84070 */
[----:B---3--:R-:W-:Y:S02]  /*0390*/  DADD R12, R6, -R12 ;  /* 0x00000000060c7229 */ /* 0x008fe4000000080c */
[----:B----4-:R-:W-:-:S06]  /*03a0*/  DADD R14, R8, -R14 ;  /* 0x00000000080e7229 */ /* 0x010fcc000000080e */
[C---:B------:R-:W-:Y:S02]  /*03b0*/  DMUL R16, R12.reuse, R12 ;  /* 0x0000000c0c107228 */ /* 0x040fe40000000000 */
[-C--:B------:R-:W-:Y:S02]  /*03c0*/  DMUL R12, R12, R14.reuse ;  /* 0x0000000e0c0c7228 */ /* 0x080fe40000000000 */
[----:B------:R-:W-:-:S03]  /*03d0*/  DMUL R14, R14, R14 ;  /* 0x0000000e0e0e7228 */ /* 0x000fc60000000000 */
[----:B------:R0:W-:Y:S04]  /*03e0*/  STS.64 [R4+0x2000], R16 ;  /* 0x0020001004007388 */ /* 0x0001e80000000a00 */
[----:B------:R0:W-:Y:S04]  /*03f0*/  STS.64 [R4], R12 ;  /* 0x0000000c04007388 */ /* 0x0001e80000000a00 */
[----:B------:R0:W-:Y:S01]  /*0400*/  STS.64 [R4+0x4000], R14 ;  /* 0x0040000e04007388 */ /* 0x0001e20000000a00 */
[----:B------:R-:W-:Y:S06]  /*0410*/  BAR.SYNC.DEFER_BLOCKING 0x0 ;  /* 0x0000000000007b1d */ /* 0x000fec0000010000 */
[----:B------:R-:W-:Y:S05]  /*0420*/  @P5 BRA `(.L_x_3) ;  /* 0x0000000000305947 */ /* 0x000fea0003800000 */
[----:B------:R-:W-:Y:S04]  /*0430*/  LDS.64 R6, [R4+0x1000] ;  /* 0x0010000004067984 */ /* 0x000fe80000000a00 */
[----:B------:R-:W1:Y:S04]  /*0440*/  LDS.64 R8, [R4] ;  /* 0x0000000004087984 */ /* 0x000e680000000a00 */
[----:B------:R-:W-:Y:S04]  /*0450*/  LDS.64 R10, [R4+0x3000] ;  /* 0x00300000040a7984 */ /* 0x000fe80000000a00 */
[----:B0-----:R-:W0:Y:S04]  /*0460*/  LDS.64 R12, [R4+0x2000] ;  /* 0x00200000040c7984 */ /* 0x001e280000000a00 */
[----:B------:R-:W-:Y:S04]  /*0470*/  LDS.64 R14, [R4+0x5000] ;  /* 0x00500000040e7984 */ /* 0x000fe80000000a00 */
[----:B------:R-:W2:Y:S01]  /*0480*/  LDS.64 R16, [R4+0x4000] ;  /* 0x0040000004107984 */ /* 0x000ea20000000a00 */
[----:B-1----:R-:W-:-:S07]  /*0490*/  DADD R6, R6, R8 ;  /* 0x0000000006067229 */ /* 0x002fce0000000008 */
[----:B------:R1:W-:Y:S01]  /*04a0*/  STS.64 [R4], R6 ;  /* 0x0000000604007388 */ /* 0x0003e20000000a00 */
[----:B0-----:R-:W-:-:S07]  /*04b0*/  DADD R10, R10, R12 ;  /* 0x000000000a0a7229 */ /* 0x001fce000000000c */
[----:B------:R1:W-:Y:S01]  /*04c0*/  STS.64 [R4+0x2000], R10 ;  /* 0x0020000a04007388 */ /* 0x0003e20000000a00 */
[----:B--2---:R-:W-:-:S07]  /*04d0*/  DADD R14, R14, R16 ;  /* 0x000000000e0e7229 */ /* 0x004fce0000000010 */
[----:B------:R1:W-:Y:S04]  /*04e0*/  STS.64 [R4+0x4000], R14 ;  /* 0x0040000e04007388 */ /* 0x0003e80000000a00 */
.L_x_3:
[----:B------:R-:W-:Y:S05]  /*04f0*/  BSYNC.RECONVERGENT B0 ;  /* 0x0000000000007941 */ /* 0x000fea0003800200 */
.L_x_2:
[----:B------:R-:W-:Y:S01]  /*0500*/  BAR.SYNC.DEFER_BLOCKING 0x0 ;  /* 0x0000000000007b1d */ /* 0x000fe20000010000 */
[----:B------:R-:W-:-:S05]  /*0510*/  ISETP.GT.U32.AND P5, PT, R0, 0x3, PT ;  /* 0x000000030000780c */ /* 0x000fca0003fa4070 */
[----:B------:R-:W-:Y:S04]  /*0520*/  BSSY.RECONVERGENT B0, `(.L_x_4) ;  /* 0x000000e000007945 */ /* 0x000fe80003800200 */
[----:B------:R-:W-:Y:S05]  /*0530*/  @P6 BRA `(.L_x_5) ;  /* 0x0000000000306947 */ /* 0x000fea0003800000 */
[----:B-1----:R-:W-:Y:S04]  /*0540*/  LDS.64 R6, [R4+0x800] ;  /* 0x0008000004067984 */ /* 0x002fe80000000a00 */
        /* <DEDUP_REMOVED lines=11> */
.L_x_5:
[----:B------:R-:W-:Y:S05]  /*0600*/  BSYNC.RECONVERGENT B0 ;  /* 0x0000000000007941 */ /* 0x000fea0003800200 */
.L_x_4:
[----:B------:R-:W-:Y:S01]  /*0610*/  BAR.SYNC.DEFER_BLOCKING 0x0 ;  /* 0x0000000000007b1d */ /* 0x000fe20000010000 */
[----:B------:R-:W-:-:S05]  /*0620*/  ISETP.GT.U32.AND P6, PT, R0, 0x1, PT ;  /* 0x000000010000780c */ /* 0x000fca0003fc4070 */
[----:B------:R-:W-:Y:S04]  /*0630*/  BSSY.RECONVERGENT B0, `(.L_x_6) ;  /* 0x000000e000007945 */ /* 0x000fe80003800200 */
[----:B------:R-:W-:Y:S05]  /*0640*/  @P1 BRA `(.L_x_7) ;  /* 0x0000000000301947 */ /* 0x000fea0003800000 */
[----:B-1-3--:R-:W-:Y:S04]  /*0650*/  LDS.64 R6, [R4+0x400] ;  /* 0x0004000004067984 */ /* 0x00afe80000000a00 */
        /* <DEDUP_REMOVED lines=11> */
.L_x_7:
[----:B------:R-:W-:Y:S05]  /*0710*/  BSYNC.RECONVERGENT B0 ;  /* 0x0000000000007941 */ /* 0x000fea0003800200 */
.L_x_6:
[----:B------:R-:W-:Y:S01]  /*0720*/  BAR.SYNC.DEFER_BLOCKING 0x0 ;  /* 0x0000000000007b1d */ /* 0x000fe20000010000 */
[----:B------:R-:W-:-:S05]  /*0730*/  ISETP.NE.AND P1, PT, R2, RZ, PT ;  /* 0x000000ff0200720c */ /* 0x000fca0003f25270 */
[----:B------:R-:W-:Y:S04]  /*0740*/  BSSY.RECONVERGENT B0, `(.L_x_8) ;  /* 0x000000e000007945 */ /* 0x000fe80003800200 */
[----:B------:R-:W-:Y:S05]  /*0750*/  @P2 BRA `(.L_x_9) ;  /* 0x0000000000302947 */ /* 0x000fea0003800000 */
[----:B-1-34-:R-:W-:Y:S04]  /*0760*/  LDS.64 R6, [R4+0x200] ;  /* 0x0002000004067984 */ /* 0x01afe80000000a00 */
        /* <DEDUP_REMOVED lines=11> */
.L_x_9:
[----:B------:R-:W-:Y:S05]  /*0820*/  BSYNC.RECONVERGENT B0 ;  /* 0x0000000000007941 */ /* 0x000fea0003800200 */
.L_x_8:
[----:B------:R-:W-:Y:S01]  /*0830*/  BAR.SYNC.DEFER_BLOCKING 0x0 ;  /* 0x0000000000007b1d */ /* 0x000fe20000010000 */
[----:B------:R-:W-:-:S05]  /*0840*/  ISETP.GT.U32.AND P2, PT, R0, 0x1f, PT ;  /* 0x0000001f0000780c */ /* 0x000fca0003f44070 */
[----:B------:R-:W-:Y:S08]  /*0850*/  BSSY.RECONVERGENT B0, `(.L_x_10) ;  /* 0x000000e000007945 */ /* 0x000ff00003800200 */
        /* <DEDUP_REMOVED lines=13> */
.L_x_11:
[----:B------:R-:W-:Y:S05]  /*0930*/  BSYNC.RECONVERGENT B0 ;  /* 0x0000000000007941 */ /* 0x000fea0003800200 */
.L_x_10:
[----:B------:R-:W-:Y:S06]  /*0940*/  BAR.SYNC.DEFER_BLOCKING 0x0 ;  /* 0x0000000000007b1d */ /* 0x000fec0000010000 */
        /* <DEDUP_REMOVED lines=14> */
.L_x_13:
[----:B------:R-:W-:Y:S05]  /*0a30*/  BSYNC.RECONVERGENT B0 ;  /* 0x0000000000007941 */ /* 0x000fea0003800200 */
.L_x_12:
        /* <DEDUP_REMOVED lines=15> */
.L_x_15:
[----:B------:R-:W-:Y:S05]  /*0b30*/  BSYNC.RECONVERGENT B0 ;  /* 0x0000000000007941 */ /* 0x000fea0003800200 */
.L_x_14:
        /* <DEDUP_REMOVED lines=15> */
.L_x_17:
[----:B------:R-:W-:Y:S05]  /*0c30*/  BSYNC.RECONVERGENT B0 ;  /* 0x0000000000007941 */ /* 0x000fea0003800200 */
.L_x_16:
        /* <DEDUP_REMOVED lines=15> */
.L_x_19:
[----:B------:R-:W-:Y:S05]  /*0d30*/  BSYNC.RECONVERGENT B0 ;  /* 0x0000000000007941 */ /* 0x000fea0003800200 */
.L_x_18:
[----:B------:R-:W-:Y:S06]  /*0d40*/  BAR.SYNC.DEFER_BLOCKING 0x0 ;  /* 0x0000000000007b1d */ /* 0x000fec0000010000 */
[----:B------:R-:W-:Y:S04]  /*0d50*/  BSSY.RECONVERGENT B0, `(.L_x_20) ;  /* 0x000000e000007945 */ /* 0x000fe80003800200 */
[----:B------:R-:W-:Y:S05]  /*0d60*/  @P0 BRA `(.L_x_21) ;  /* 0x0000000000300947 */ /* 0x000fea0003800000 */
[----:B-1-34-:R-:W-:Y:S04]  /*0d70*/  LDS.64 R6, [UR4+0x8] ;  /* 0x00000804ff067984 */ /* 0x01afe80008000a00 */
[----:B------:R-:W1:Y:S04]  /*0d80*/  LDS.64 R8, [R4] ;  /* 0x0000000004087984 */ /* 0x000e680000000a00 */
[----:B------:R-:W-:Y:S04]  /*0d90*/  LDS.64 R10, [R4+0x2000] ;  /* 0x00200000040a7984 */ /* 0x000fe80000000a00 */
[----:B0-----:R-:W-:Y:S01]  /*0da0*/  LDS.64 R12, [R4+0x4000] ;  /* 0x00400000040c7984 */ /* 0x001fe20000000a00 */
[----:B-1----:R-:W-:-:S07]  /*0db0*/  DADD R6, R6, R8 ;  /* 0x0000000006067229 */ /* 0x002fce0000000008 */
[----:B------:R-:W-:Y:S04]  /*0dc0*/  STS.64 [R4], R6 ;  /* 0x0000000604007388 */ /* 0x000fe80000000a00 */
[----:B------:R-:W0:Y:S02]  /*0dd0*/  LDS.64 R8, [UR4+0x2008] ;  /* 0x00200804ff087984 */ /* 0x000e240008000a00 */
[----:B0-----:R-:W-:-:S07]  /*0de0*/  DADD R8, R8, R10 ;  /* 0x0000000008087229 */ /* 0x001fce000000000a */
[----:B------:R-:W-:Y:S04]  /*0df0*/  STS.64 [R4+0x2000], R8 ;  /* 0x0020000804007388 */ /* 0x000fe80000000a00 */
[----:B------:R-:W0:Y:S02]  /*0e00*/  LDS.64 R10, [UR4+0x4008] ;  /* 0x00400804ff0a7984 */ /* 0x000e240008000a00 */
[----:B0-----:R-:W-:-:S07]  /*0e10*/  DADD R10, R10, R12 ;  /* 0x000000000a0a7229 */ /* 0x001fce000000000c */
[----:B------:R2:W-:Y:S04]  /*0e20*/  STS.64 [R4+0x4000], R10 ;  /* 0x0040000a04007388 */ /* 0x0005e80000000a00 */
.L_x_21:
[----:B------:R-:W-:Y:S05]  /*0e30*/  BSYNC.RECONVERGENT B0 ;  /* 0x0000000000007941 */ /* 0x000fea0003800200 */
.L_x_20:
[----:B------:R-:W-:Y:S06]  /*0e40*/  BAR.SYNC.DEFER_BLOCKING 0x0 ;  /* 0x0000000000007b1d */ /* 0x000fec0000010000 */
[----:B------:R-:W-:Y:S04]  /*0e50*/  BSSY.RECONVERGENT B0, `(.L_x_22) ;  /* 0x000000e000007945 */ /* 0x000fe80003800200 */
[----:B------:R-:W-:Y:S05]  /*0e60*/  @P0 BRA `(.L_x_23) ;  /* 0x0000000000300947 */ /* 0x000fea0003800000 */
[----:B01234-:R-:W0:Y:S01]  /*0e70*/  LDS.64 R4, [UR4] ;  /* 0x00000004ff047984 */ /* 0x01fe220008000a00 */
[----:B------:R-:W1:Y:S01]  /*0e80*/  LDC.64 R8, c[0x0][0x398] ;  /* 0x0000e600ff087b82 */ /* 0x000e620000000a00 */
[----:B------:R-:W-:Y:S02]  /*0e90*/  SHF.R.S32.HI R3, RZ, 0xa, R3 ;  /* 0x0000000aff037819 */ /* 0x000fe40000011403 */
[----:B------:R-:W2:Y:S04]  /*0ea0*/  LDS.64 R6, [UR4+0x2000] ;  /* 0x00200004ff067984 */ /* 0x000ea80008000a00 */
[----:B------:R-:W3:Y:S01]  /*0eb0*/  LDS.64 R10, [UR4+0x4000] ;  /* 0x00400004ff0a7984 */ /* 0x000ee20008000a00 */
[----:B------:R-:W4:Y:S01]  /*0ec0*/  LDC R13, c[0x0][0x394] ;  /* 0x0000e500ff0d7b82 */ /* 0x000f220000000800 */
[----:B-1----:R-:W-:-:S04]  /*0ed0*/  IMAD.WIDE R2, R3, 0x8, R8 ;  /* 0x0000000803027825 */ /* 0x002fc800078e0208 */
[----:B----4-:R-:W-:-:S04]  /*0ee0*/  IMAD.WIDE R8, R13, 0x8, R2 ;  /* 0x000000080d087825 */ /* 0x010fc800078e0202 */
[----:B------:R-:W-:Y:S01]  /*0ef0*/  IMAD.WIDE R12, R13, 0x8, R8 ;  /* 0x000000080d0c7825 */ /* 0x000fe200078e0208 */
[----:B0-----:R0:W-:Y:S04]  /*0f00*/  STG.E.64 desc[UR6][R2.64], R4 ;  /* 0x0000000402007986 */ /* 0x0011e8000c101b06 */
[----:B--2---:R0:W-:Y:S04]  /*0f10*/  STG.E.64 desc[UR6][R8.64], R6 ;  /* 0x0000000608007986 */ /* 0x0041e8000c101b06 */
[----:B---3--:R0:W-:Y:S02]  /*0f20*/  STG.E.64 desc[UR6][R12.64], R10 ;  /* 0x0000000a0c007986 */ /* 0x0081e4000c101b06 */
.L_x_23:
[----:B------:R-:W-:Y:S05]  /*0f30*/  BSYNC.RECONVERGENT B0 ;  /* 0x0000000000007941 */ /* 0x000fea0003800200 */
.L_x_22:
[----:B------:R-:W-:Y:S06]  /*0f40*/  BAR.SYNC.DEFER_BLOCKING 0x0 ;  /* 0x0000000000007b1d */ /* 0x000fec0000010000 */
[----:B------:R-:W-:Y:S05]  /*0f50*/  @P1 EXIT ;  /* 0x000000000000194d */ /* 0x000fea0003800000 */
[----:B------:R-:W5:Y:S01]  /*0f60*/  LDC R0, c[0x0][0x394] ;  /* 0x0000e500ff007b82 */ /* 0x000f620000000800 */
[----:B------:R-:W-:Y:S02]  /*0f70*/  CS2R R20, SRZ ;  /* 0x0000000000147805 */ /* 0x000fe4000001ff00 */
[----:B0-----:R-:W-:Y:S02]  /*0f80*/  CS2R R8, SRZ ;  /* 0x0000000000087805 */ /* 0x001fe4000001ff00 */
[----:B------:R-:W-:Y:S02]  /*0f90*/  CS2R R26, SRZ ;  /* 0x00000000001a7805 */ /* 0x000fe4000001ff00 */
[----:B-----5:R-:W-:-:S13]  /*0fa0*/  ISETP.GE.AND P0, PT, R0, 0x1, PT ;  /* 0x000000010000780c */ /* 0x020fda0003f06270 */
[----:B------:R-:W-:Y:S05]  /*0fb0*/  @!P0 BRA `(.L_x_24) ;  /* 0x00000008004c8947 */ /* 0x000fea0003800000 */
[C---:B------:R-:W-:Y:S01]  /*0fc0*/  ISETP.GE.U32.AND P0, PT, R0.reuse, 0x8, PT ;  /* 0x000000080000780c */ /* 0x040fe20003f06070 */
[C---:B------:R-:W-:Y:S01]  /*0fd0*/  IMAD.SHL.U32 R2, R0.reuse, 0x2, RZ ;  /* 0x0000000200027824 */ /* 0x040fe200078e00ff */
[----:B-1234-:R-:W-:Y:S01]  /*0fe0*/  LOP3.LUT R4, R0, 0x7, RZ, 0xc0, !PT ;  /* 0x0000000700047812 */ /* 0x01efe200078ec0ff */
[----:B------:R-:W-:Y:S01]  /*0ff0*/  IMAD.MOV.U32 R3, RZ, RZ, RZ ;  /* 0x000000ffff037224 */ /* 0x000fe200078e00ff */
[----:B------:R-:W-:Y:S02]  /*1000*/  CS2R R26, SRZ ;  /* 0x00000000001a7805 */ /* 0x000fe4000001ff00 */
[----:B------:R-:W-:Y:S02]  /*1010*/  CS2R R8, SRZ ;  /* 0x0000000000087805 */ /* 0x000fe4000001ff00 */
[----:B------:R-:W-:Y:S02]  /*1020*/  ISETP.NE.AND P1, PT, R4, RZ, PT ;  /* 0x000000ff0400720c */ /* 0x000fe40003f25270 */
[----:B------:R-:W-:-:S03]  /*1030*/  CS2R R20, SRZ ;  /* 0x0000000000147805 */ /* 0x000fc6000001ff00 */
[----:B------:R-:W-:Y:S08]  /*1040*/  @!P0 BRA `(.L_x_25) ;  /* 0x0000000000f48947 */ /* 0x000ff00003800000 */
[----:B------:R-:W0:Y:S01]  /*1050*/  LDC.64 R6, c[0x0][0x398] ;  /* 0x0000e600ff067b82 */ /* 0x000e220000000a00 */
[----:B------:R-:W-:Y:S02]  /*1060*/  LOP3.LUT R3, R0, 0x7ffffff8, RZ, 0xc0, !PT ;  /* 0x7ffffff800037812 */ /* 0x000fe400078ec0ff */
[----:B------:R-:W-:-:S03]  /*1070*/  CS2R R26, SRZ ;  /* 0x00000000001a7805 */ /* 0x000fc6000001ff00 */
[----:B------:R-:W-:Y:S01]  /*1080*/  IMAD.MOV R5, RZ, RZ, -R3 ;  /* 0x000000ffff057224 */ /* 0x000fe200078e0a03 */
[----:B0-----:R-:W-:-:S05]  /*1090*/  IADD3 R6, P0, PT, R6, 0x20, RZ ;  /* 0x0000002006067810 */ /* 0x001fca0007f1e0ff */
[----:B------:R-:W-:-:S08]  /*10a0*/  IMAD.X R7, RZ, RZ, R7, P0 ;  /* 0x000000ffff077224 */ /* 0x000fd000000e0607 */
.L_x_26:
[--C-:B------:R-:W-:Y:S01]  /*10b0*/  IMAD.WIDE.U32 R12, R0, 0x8, R6.reuse ;  /* 0x00000008000c7825 */ /* 0x100fe200078e0006 */
[----:B------:R-:W2:Y:S04]  /*10c0*/  LDG.E.64 R24, desc[UR6][R6.64+-0x20] ;  /* 0xffffe00606187981 */ /* 0x000ea8000c1e1b00 */
[----:B------:R-:W3:Y:S04]  /*10d0*/  LDG.E.64 R18, desc[UR6][R12.64+-0x20] ;  /* 0xffffe0060c127981 */ /* 0x000ee8000c1e1b00 */
[----:B------:R-:W4:Y:S04]  /*10e0*/  LDG.E.64 R22, desc[UR6][R12.64+-0x18] ;  /* 0xffffe8060c167981 */ /* 0x000f28000c1e1b00 */
[----:B------:R-:W5:Y:S01]  /*10f0*/  LDG.E.64 R14, desc[UR6][R12.64+-0x10] ;  /* 0xfffff0060c0e7981 */ /* 0x000f62000c1e1b00 */
[----:B------:R-:W-:-:S03]  /*1100*/  IMAD.WIDE.U32 R10, R2, 0x8, R6 ;  /* 0x00000008020a7825 */ /* 0x000fc600078e0006 */
[----:B------:R-:W2:Y:S04]  /*1110*/  LDG.E.64 R16, desc[UR6][R12.64+-0x8] ;  /* 0xfffff8060c107981 */ /* 0x000ea8000c1e1b00 */
[----:B------:R-:W2:Y:S01]  /*1120*/  LDG.E.64 R28, desc[UR6][R12.64+0x18] ;  /* 0x000018060c1c7981 */ /* 0x000ea2000c1e1b00 */
[----:B---3--:R-:W-:-:S03]  /*1130*/  DADD R8, R18, R8 ;  /* 0x0000000012087229 */ /* 0x008fc60000000008 */
[----:B------:R-:W3:Y:S05]  /*1140*/  LDG.E.64 R18, desc[UR6][R10.64+-0x20] ;  /* 0xffffe0060a127981 */ /* 0x000eea000c1e1b00 */
[----:B----4-:R-:W-:Y:S01]  /*1150*/  DADD R8, R8, R22 ;  /* 0x0000000008087229 */ /* 0x010fe20000000016 */
[----:B------:R-:W4:Y:S07]  /*1160*/  LDG.E.64 R22, desc[UR6][R10.64+-0x18] ;  /* 0xffffe8060a167981 */ /* 0x000f2e000c1e1b00 */
[----:B-----5:R-:W-:-:S02]  /*1170*/  DADD R14, R8, R14 ;  /* 0x00000000080e7229 */ /* 0x020fc4000000000e */
[----:B------:R-:W5:Y:S06]  /*1180*/  LDG.E.64 R8, desc[UR6][R10.64+-0x10] ;  /* 0xfffff0060a087981 */ /* 0x000f6c000c1e1b00 */
[----:B--2---:R-:W-:Y:S02]  /*1190*/  DADD R16, R14, R16 ;  /* 0x000000000e107229 */ /* 0x004fe40000000010 */
[----:B------:R-:W2:Y:S01]  /*11a0*/  LDG.E.64 R14, desc[UR6][R12.64] ;  /* 0x000000060c0e7981 */ /* 0x000ea2000c1e1b00 */
[----:B---3--:R-:W-:-:S03]  /*11b0*/  DADD R26, R18, R26 ;  /* 0x00000000121a7229 */ /* 0x008fc6000000001a */
[----:B------:R-:W3:Y:S05]  /*11c0*/  LDG.E.64 R18, desc[UR6][R10.64+-0x8] ;  /* 0xfffff8060a127981 */ /* 0x000eea000c1e1b00 */
[----:B----4-:R-:W-:Y:S02]  /*11d0*/  DADD R22, R26, R22 ;  /* 0x000000001a167229 */ /* 0x010fe40000000016 */
[----:B------:R-:W-:Y:S01]  /*11e0*/  DADD R20, R24, R20 ;  /* 0x0000000018147229 */ /* 0x000fe20000000014 */
[----:B------:R-:W4:Y:S04]  /*11f0*/  LDG.E.64 R26, desc[UR6][R10.64+0x18] ;  /* 0x000018060a1a7981 */ /* 0x000f28000c1e1b00 */
[----:B------:R-:W4:Y:S01]  /*1200*/  LDG.E.64 R24, desc[UR6][R6.64+-0x8] ;  /* 0xfffff80606187981 */ /* 0x000f22000c1e1b00 */
[----:B-----5:R-:W-:-:S03]  /*1210*/  DADD R8, R22, R8 ;  /* 0x0000000016087229 */ /* 0x020fc60000000008 */
[----:B------:R-:W5:Y:S01]  /*1220*/  LDG.E.64 R22, desc[UR6][R6.64+-0x18] ;  /* 0xffffe80606167981 */ /* 0x000f62000c1e1b00 */
[----:B--2---:R-:W-:-:S03]  /*1230*/  DADD R14, R16, R14 ;  /* 0x00000000100e7229 */ /* 0x004fc6000000000e */
[----:B------:R-:W2:Y:S01]  /*1240*/  LDG.E.64 R16, desc[UR6][R10.64] ;  /* 0x000000060a107981 */ /* 0x000ea2000c1e1b00 */
[----:B---3--:R-:W-:-:S03]  /*1250*/  DADD R18, R8, R18 ;  /* 0x0000000008127229 */ /* 0x008fc60000000012 */
[----:B------:R-:W3:Y:S01]  /*1260*/  LDG.E.64 R8, desc[UR6][R6.64+-0x10] ;  /* 0xfffff00606087981 */ /* 0x000ee2000c1e1b00 */
[----:B-----5:R-:W-:-:S03]  /*1270*/  DADD R22, R20, R22 ;  /* 0x0000000014167229 */ /* 0x020fc60000000016 */
[----:B------:R-:W5:Y:S01]  /*1280*/  LDG.E.64 R20, desc[UR6][R12.64+0x8] ;  /* 0x000008060c147981 */ /* 0x000f62000c1e1b00 */
[----:B--2---:R-:W-:-:S03]  /*1290*/  DADD R16, R18, R16 ;  /* 0x0000000012107229 */ /* 0x004fc60000000010 */
[----:B------:R-:W2:Y:S01]  /*12a0*/  LDG.E.64 R18, desc[UR6][R10.64+0x8] ;  /* 0x000008060a127981 */ /* 0x000ea2000c1e1b00 */
[----:B---3--:R-:W-:-:S03]  /*12b0*/  DADD R8, R22, R8 ;  /* 0x0000000016087229 */ /* 0x008fc60000000008 */
[----:B------:R-:W3:Y:S05]  /*12c0*/  LDG.E.64 R22, desc[UR6][R6.64] ;  /* 0x0000000606167981 */ /* 0x000eea000c1e1b00 */
[----:B----4-:R-:W-:Y:S02]  /*12d0*/  DADD R24, R8, R24 ;  /* 0x0000000008187229 */ /* 0x010fe40000000018 */
[----:B------:R-:W4:Y:S01]  /*12e0*/  LDG.E.64 R8, desc[UR6][R6.64+0x8] ;  /* 0x0000080606087981 */ /* 0x000f22000c1e1b00 */
[----:B-----5:R-:W-:-:S03]  /*12f0*/  DADD R14, R14, R20 ;  /* 0x000000000e0e7229 */ /* 0x020fc60000000014 */
[----:B------:R-:W5:Y:S01]  /*1300*/  LDG.E.64 R20, desc[UR6][R10.64+0x10] ;  /* 0x000010060a147981 */ /* 0x000f62000c1e1b00 */
[----:B--2---:R-:W-:-:S03]  /*1310*/  DADD R16, R16, R18 ;  /* 0x0000000010107229 */ /* 0x004fc60000000012 */
[----:B------:R-:W2:Y:S01]  /*1320*/  LDG.E.64 R18, desc[UR6][R12.64+0x10] ;  /* 0x000010060c127981 */ /* 0x000ea2000c1e1b00 */
[----:B---3--:R-:W-:-:S03]  /*1330*/  DADD R22, R24, R22 ;  /* 0x0000000018167229 */ /* 0x008fc60000000016 */
[----:B------:R-:W3:Y:S05]  /*1340*/  LDG.E.64 R24, desc[UR6][R6.64+0x10] ;  /* 0x0000100606187981 */ /* 0x000eea000c1e1b00 */
[----:B----4-:R-:W-:Y:S02]  /*1350*/  DADD R8, R22, R8 ;  /* 0x0000000016087229 */ /* 0x010fe40000000008 */
[----:B------:R0:W4:Y:S01]  /*1360*/  LDG.E.64 R22, desc[UR6][R6.64+0x18] ;  /* 0x0000180606167981 */ /* 0x000122000c1e1b00 */
[----:B------:R-:W-:-:S05]  /*1370*/  VIADD R5, R5, 0x8 ;  /* 0x0000000805057836 */ /* 0x000fca0000000000 */
[----:B------:R-:W-:Y:S01]  /*1380*/  ISETP.NE.AND P0, PT, R5, RZ, PT ;  /* 0x000000ff0500720c */ /* 0x000fe20003f05270 */
[----:B-----5:R-:W-:Y:S02]  /*1390*/  DADD R16, R16, R20 ;  /* 0x0000000010107229 */ /* 0x020fe40000000014 */
[----:B--2---:R-:W-:Y:S01]  /*13a0*/  DADD R14, R14, R18 ;  /* 0x000000000e0e7229 */ /* 0x004fe20000000012 */
[----:B0-----:R-:W-:-:S05]  /*13b0*/  IADD3 R6, P2, PT, R6, 0x40, RZ ;  /* 0x0000004006067810 */ /* 0x001fca0007f5e0ff */
[----:B------:R-:W-:Y:S01]  /*13c0*/  DADD R26, R16, R26 ;  /* 0x00000000101a7229 */ /* 0x000fe2000000001a */
[----:B------:R-:W-:Y:S01]  /*13d0*/  IMAD.X R7, RZ, RZ, R7, P2 ;  /* 0x000000ffff077224 */ /* 0x000fe200010e0607 */
[----:B---3--:R-:W-:Y:S02]  /*13e0*/  DADD R24, R8, R24 ;  /* 0x0000000008187229 */ /* 0x008fe40000000018 */
[----:B------:R-:W-:-:S06]  /*13f0*/  DADD R8, R14, R28 ;  /* 0x000000000e087229 */ /* 0x000fcc000000001c */
[----:B----4-:R-:W-:Y:S01]  /*1400*/  DADD R20, R24, R22 ;  /* 0x0000000018147229 */ /* 0x010fe20000000016 */
[----:B------:R-:W-:Y:S10]  /*1410*/  @P0 BRA `(.L_x_26) ;  /* 0xfffffffc00240947 */ /* 0x000ff4000383ffff */
.L_x_25:
[----:B------:R-:W-:Y:S05]  /*1420*/  @!P1 BRA `(.L_x_24) ;  /* 0x0000000400309947 */ /* 0x000fea0003800000 */
[----:B------:R-:W-:Y:S02]  /*1430*/  ISETP.GE.U32.AND P0, PT, R4, 0x4, PT ;  /* 0x000000040400780c */ /* 0x000fe40003f06070 */
[----:B------:R-:W-:-:S04]  /*1440*/  LOP3.LUT R28, R0, 0x3, RZ, 0xc0, !PT ;  /* 0x00000003001c7812 */ /* 0x000fc800078ec0ff */
[----:B------:R-:W-:-:S07]  /*1450*/  ISETP.NE.AND P1, PT, R28, RZ, PT ;  /* 0x000000ff1c00720c */ /* 0x000fce0003f25270 */
[----:B------:R-:W-:Y:S06]  /*1460*/  @!P0 BRA `(.L_x_27) ;  /* 0x0000000000848947 */ /* 0x000fec0003800000 */
[----:B------:R-:W0:Y:S01]  /*1470*/  LDC.64 R18, c[0x0][0x398] ;  /* 0x0000e600ff127b82 */ /* 0x000e220000000a00 */
[----:B------:R-:W-:-:S04]  /*1480*/  IMAD.IADD R13, R3, 0x1, R0 ;  /* 0x00000001030d7824 */ /* 0x000fc800078e0200 */
[C---:B------:R-:W-:Y:S02]  /*1490*/  IMAD.IADD R7, R13.reuse, 0x1, R0 ;  /* 0x000000010d077824 */ /* 0x040fe400078e0200 */
[----:B0-----:R-:W-:-:S04]  /*14a0*/  IMAD.WIDE.U32 R12, R13, 0x8, R18 ;  /* 0x000000080d0c7825 */ /* 0x001fc800078e0012 */
[--C-:B------:R-:W-:Y:S02]  /*14b0*/  IMAD.WIDE.U32 R4, R3, 0x8, R18.reuse ;  /* 0x0000000803047825 */ /* 0x100fe400078e0012 */
[----:B------:R-:W2:Y:S02]  /*14c0*/  LDG.E.64 R12, desc[UR6][R12.64] ;  /* 0x000000060c0c7981 */ /* 0x000ea4000c1e1b00 */
[----:B------:R-:W-:Y:S02]  /*14d0*/  IMAD.WIDE.U32 R18, R7, 0x8, R18 ;  /* 0x0000000807127825 */ /* 0x000fe400078e0012 */
[----:B------:R-:W3:Y:S02]  /*14e0*/  LDG.E.64 R10, desc[UR6][R4.64] ;  /* 0x00000006040a7981 */ /* 0x000ee4000c1e1b00 */
[--C-:B------:R-:W-:Y:S02]  /*14f0*/  IMAD.WIDE.U32 R6, R0, 0x8, R4.reuse ;  /* 0x0000000800067825 */ /* 0x100fe400078e0004 */
[----:B------:R-:W4:Y:S04]  /*1500*/  LDG.E.64 R18, desc[UR6][R18.64] ;  /* 0x0000000612127981 */ /* 0x000f28000c1e1b00 */
[----:B------:R-:W5:Y:S01]  /*1510*/  LDG.E.64 R16, desc[UR6][R6.64+0x8] ;  /* 0x0000080606107981 */ /* 0x000f62000c1e1b00 */
[----:B------:R-:W-:-:S03]  /*1520*/  IMAD.WIDE.U32 R24, R2, 0x8, R4 ;  /* 0x0000000802187825 */ /* 0x000fc600078e0004 */
[----:B------:R-:W4:Y:S04]  /*1530*/  LDG.E.64 R22, desc[UR6][R4.64+0x8] ;  /* 0x0000080604167981 */ /* 0x000f28000c1e1b00 */
[----:B------:R-:W4:Y:S01]  /*1540*/  LDG.E.64 R14, desc[UR6][R24.64+0x8] ;  /* 0x00000806180e7981 */ /* 0x000f22000c1e1b00 */
[----:B--2---:R-:W-:-:S03]  /*1550*/  DADD R8, R8, R12 ;  /* 0x0000000008087229 */ /* 0x004fc6000000000c */
[----:B------:R-:W2:Y:S01]  /*1560*/  LDG.E.64 R12, desc[UR6][R6.64+0x10] ;  /* 0x00001006060c7981 */ /* 0x000ea2000c1e1b00 */
[----:B---3--:R-:W-:-:S03]  /*1570*/  DADD R20, R20, R10 ;  /* 0x0000000014147229 */ /* 0x008fc6000000000a */
[----:B------:R-:W3:Y:S01]  /*1580*/  LDG.E.64 R10, desc[UR6][R4.64+0x10] ;  /* 0x00001006040a7981 */ /* 0x000ee2000c1e1b00 */
[----:B-----5:R-:W-:-:S03]  /*1590*/  DADD R16, R8, R16 ;  /* 0x0000000008107229 */ /* 0x020fc60000000010 */
[----:B------:R-:W5:Y:S04]  /*15a0*/  LDG.E.64 R6, desc[UR6][R6.64+0x18] ;  /* 0x0000180606067981 */ /* 0x000f68000c1e1b00 */
[----:B------:R-:W5:Y:S01]  /*15b0*/  LDG.E.64 R8, desc[UR6][R24.64+0x10] ;  /* 0x0000100618087981 */ /* 0x000f62000c1e1b00 */
[----:B----4-:R-:W-:-:S03]  /*15c0*/  DADD R18, R26, R18 ;  /* 0x000000001a127229 */ /* 0x010fc60000000012 */
[----:B------:R-:W4:Y:S04]  /*15d0*/  LDG.E.64 R4, desc[UR6][R4.64+0x18] ;  /* 0x0000180604047981 */ /* 0x000f28000c1e1b00 */
[----:B------:R-:W4:Y:S01]  /*15e0*/  LDG.E.64 R26, desc[UR6][R24.64+0x18] ;  /* 0x00001806181a7981 */ /* 0x000f22000c1e1b00 */
[----:B------:R-:W-:Y:S02]  /*15f0*/  DADD R20, R20, R22 ;  /* 0x0000000014147229 */ /* 0x000fe40000000016 */
[----:B------:R-:W-:Y:S01]  /*1600*/  DADD R14, R18, R14 ;  /* 0x00000000120e7229 */ /* 0x000fe2000000000e */
[----:B------:R-:W-:Y:S01]  /*1610*/  VIADD R3, R3, 0x4 ;  /* 0x0000000403037836 */ /* 0x000fe20000000000 */
[----:B--2---:R-:W-:-:S04]  /*1620*/  DADD R12, R16, R12 ;  /* 0x00000000100c7229 */ /* 0x004fc8000000000c */
[----:B---3--:R-:W-:Y:S02]  /*1630*/  DADD R20, R20, R10 ;  /* 0x0000000014147229 */ /* 0x008fe4000000000a */
[----:B-----5:R-:W-:Y:S02]  /*1640*/  DADD R14, R14, R8 ;  /* 0x000000000e0e7229 */ /* 0x020fe40000000008 */
[----:B------:R-:W-:-:S04]  /*1650*/  DADD R8, R12, R6 ;  /* 0x000000000c087229 */ /* 0x000fc80000000006 */
[----:B----4-:R-:W-:Y:S02]  /*1660*/  DADD R20, R20, R4 ;  /* 0x0000000014147229 */ /* 0x010fe40000000004 */
[----:B------:R-:W-:-:S11]  /*1670*/  DADD R26, R14, R26 ;  /* 0x000000000e1a7229 */ /* 0x000fd6000000001a */
.L_x_27:
[----:B------:R-:W-:Y:S05]  /*1680*/  @!P1 BRA `(.L_x_24) ;  /* 0x0000000000989947 */ /* 0x000fea0003800000 */
[----:B------:R-:W-:Y:S02]  /*1690*/  ISETP.NE.AND P0, PT, R28, 0x1, PT ;  /* 0x000000011c00780c */ /* 0x000fe40003f05270 */
[----:B------:R-:W-:-:S04]  /*16a0*/  LOP3.LUT R4, R0, 0x1, RZ, 0xc0, !PT ;  /* 0x0000000100047812 */ /* 0x000fc800078ec0ff */
[----:B------:R-:W-:-:S07]  /*16b0*/  ISETP.NE.U32.AND P1, PT, R4, 0x1, PT ;  /* 0x000000010400780c */ /* 0x000fce0003f25070 */
        /* <DEDUP_REMOVED lines=8> */
[----:B------:R-:W3:Y:S04]  /*1740*/  LDG.E.64 R6, desc[UR6][R6.64] ;  /* 0x0000000606067981 */ /* 0x000ee8000c1e1b00 */
[----:B------:R-:W4:Y:S01]  /*1750*/  LDG.E.64 R4, desc[UR6][R12.64] ;  /* 0x000000060c047981 */ /* 0x000f22000c1e1b00 */
[----:B------:R-:W-:-:S03]  /*1760*/  IMAD.WIDE.U32 R16, R0, 0x8, R12 ;  /* 0x0000000800107825 */ /* 0x000fc600078e000c */
[----:B------:R-:W5:Y:S01]  /*1770*/  LDG.E.64 R14, desc[UR6][R12.64+0x8] ;  /* 0x000008060c0e7981 */ /* 0x000f62000c1e1b00 */
[----:B------:R-:W-:-:S03]  /*1780*/  IMAD.WIDE.U32 R18, R2, 0x8, R12 ;  /* 0x0000000802127825 */ /* 0x000fc600078e000c */
[----:B------:R-:W5:Y:S04]  /*1790*/  LDG.E.64 R16, desc[UR6][R16.64+0x8] ;  /* 0x0000080610107981 */ /* 0x000f68000c1e1b00 */
[----:B------:R-:W5:Y:S01]  /*17a0*/  LDG.E.64 R18, desc[UR6][R18.64+0x8] ;  /* 0x0000080612127981 */ /* 0x000f62000c1e1b00 */
[----:B------:R-:W-:Y:S01]  /*17b0*/  VIADD R3, R3, 0x2 ;  /* 0x0000000203037836 */ /* 0x000fe20000000000 */
[----:B--2---:R-:W-:Y:S02]  /*17c0*/  DADD R8, R8, R10 ;  /* 0x0000000008087229 */ /* 0x004fe4000000000a */
[----:B---3--:R-:W-:Y:S02]  /*17d0*/  DADD R26, R26, R6 ;  /* 0x000000001a1a7229 */ /* 0x008fe40000000006 */
[----:B----4-:R-:W-:-:S08]  /*17e0*/  DADD R4, R20, R4 ;  /* 0x0000000014047229 */ /* 0x010fd00000000004 */
[----:B-----5:R-:W-:Y:S02]  /*17f0*/  DADD R20, R4, R14 ;  /* 0x0000000004147229 */ /* 0x020fe4000000000e */
[----:B------:R-:W-:Y:S02]  /*1800*/  DADD R8, R8, R16 ;  /* 0x0000000008087229 */ /* 0x000fe40000000010 */
[----:B------:R-:W-:-:S11]  /*1810*/  DADD R26, R26, R18 ;  /* 0x000000001a1a7229 */ /* 0x000fd60000000012 */
.L_x_28:
[----:B------:R-:W-:Y:S05]  /*1820*/  @P1 BRA `(.L_x_24) ;  /* 0x0000000000301947 */ /* 0x000fea0003800000 */
[----:B------:R-:W0:Y:S01]  /*1830*/  LDC.64 R6, c[0x0][0x398] ;  /* 0x0000e600ff067b82 */ /* 0x000e220000000a00 */
[----:B------:R-:W-:-:S04]  /*1840*/  IMAD.IADD R5, R3, 0x1, R0 ;  /* 0x0000000103057824 */ /* 0x000fc800078e0200 */
[----:B------:R-:W-:Y:S02]  /*1850*/  IMAD.IADD R11, R5, 0x1, R0 ;  /* 0x00000001050b7824 */ /* 0x000fe400078e0200 */
[----:B0-----:R-:W-:-:S04]  /*1860*/  IMAD.WIDE.U32 R2, R3, 0x8, R6 ;  /* 0x0000000803027825 */ /* 0x001fc800078e0006 */
[--C-:B------:R-:W-:Y:S02]  /*1870*/  IMAD.WIDE.U32 R4, R5, 0x8, R6.reuse ;  /* 0x0000000805047825 */ /* 0x100fe400078e0006 */
[----:B------:R-:W2:Y:S02]  /*1880*/  LDG.E.64 R2, desc[UR6][R2.64] ;  /* 0x0000000602027981 */ /* 0x000ea4000c1e1b00 */
[----:B------:R-:W-:Y:S02]  /*1890*/  IMAD.WIDE.U32 R6, R11, 0x8, R6 ;  /* 0x000000080b067825 */ /* 0x000fe400078e0006 */
[----:B------:R-:W3:Y:S04]  /*18a0*/  LDG.E.64 R4, desc[UR6][R4.64] ;  /* 0x0000000604047981 */ /* 0x000ee8000c1e1b00 */
[----:B------:R-:W4:Y:S01]  /*18b0*/  LDG.E.64 R6, desc[UR6][R6.64] ;  /* 0x0000000606067981 */ /* 0x000f22000c1e1b00 */
[----:B--2---:R-:W-:-:S02]  /*18c0*/  DADD R20, R20, R2 ;  /* 0x0000000014147229 */ /* 0x004fc40000000002 */
[----:B---3--:R-:W-:Y:S02]  /*18d0*/  DADD R8, R8, R4 ;  /* 0x0000000008087229 */ /* 0x008fe40000000004 */
[----:B----4-:R-:W-:-:S11]  /*18e0*/  DADD R26, R26, R6 ;  /* 0x000000001a1a7229 */ /* 0x010fd60000000006 */
.L_x_24:
[----:B------:R-:W0:Y:S02]  /*18f0*/  LDC.64 R2, c[0x0][0x3a0] ;  /* 0x0000e800ff027b82 */ /* 0x000e240000000a00 */
[----:B0-----:R-:W-:Y:S04]  /*1900*/  STG.E.64 desc[UR6][R2.64], R20 ;  /* 0x0000001402007986 */ /* 0x001fe8000c101b06 */
[----:B------:R-:W-:Y:S04]  /*1910*/  STG.E.64 desc[UR6][R2.64+0x8], R8 ;  /* 0x0000080802007986 */ /* 0x000fe8000c101b06 */
[----:B------:R-:W-:Y:S01]  /*1920*/  STG.E.64 desc[UR6][R2.64+0x10], R26 ;  /* 0x0000101a02007986 */ /* 0x000fe2000c101b06 */
[----:B------:R-:W-:Y:S05]  /*1930*/  EXIT ;  /* 0x000000000000794d */ /* 0x000fea0003800000 */
.L_x_29:
[----:B------:R-:W-:-:S00]  /*1940*/  BRA `(.L_x_29) ;  /* 0xfffffffc00fc7947 */ /* 0x000fc0000383ffff */
[----:B------:R-:W-:-:S00]  /*1950*/  NOP ;  /* 0x0000000000007918 */ /* 0x000fc00000000000 */
        /* <DEDUP_REMOVED lines=10> */
.L_x_56:


//--------------------- .text._Z14calculateMeansPdS_iiS_S_ --------------------------
	.section	.text._Z14calculateMeansPdS_iiS_S_,"ax",@progbits
	.align	128
        .global         _Z14calculateMeansPdS_iiS_S_
        .type           _Z14calculateMeansPdS_iiS_S_,@function
        .size           _Z14calculateMeansPdS_iiS_S_,(.L_x_54 - _Z14calculateMeansPdS_iiS_S_)
        .other          _Z14calculateMeansPdS_iiS_S_,@"STO_CUDA_ENTRY STV_DEFAULT"
_Z14calculateMeansPdS_iiS_S_:
.text._Z14calculateMeansPdS_iiS_S_:
[----:B------:R-:W-:Y:S01]  /*0000*/  LDC R1, c[0x0][0x37c] ;  /* 0x0000df00ff017b82 */ /* 0x000fe20000000800 */
[----:B------:R-:W0:Y:S07]  /*0010*/  S2R R9, SR_TID.X ;  /* 0x0000000000097919 */ /* 0x000e2e0000002100 */
[----:B------:R-:W1:Y:S01]  /*0020*/  S2UR UR5, SR_CgaCtaId ;  /* 0x00000000000579c3 */ /* 0x000e620000008800 */
[----:B------:R-:W-:Y:S01]  /*0030*/  UMOV UR4, 0x400 ;  /* 0x0000040000047882 */ /* 0x000fe20000000000 */
[----:B------:R-:W2:Y:S01]  /*0040*/  LDCU.64 UR6, c[0x0][0x358] ;  /* 0x00006b00ff0677ac */ /* 0x000ea20008000a00 */
[----:B------:R-:W3:Y:S01]  /*0050*/  S2R R2, SR_CTAID.X ;  /* 0x0000000000027919 */ /* 0x000ee20000002500 */
[----:B------:R-:W-:Y:S04]  /*0060*/  BSSY.RECONVERGENT B0, `(.L_x_30) ;  /* 0x0000018000007945 */ /* 0x000fe80003800200 */
[----:B------:R-:W4:Y:S08]  /*0070*/  LDC R0, c[0x0][0x394] ;  /* 0x0000e500ff007b82 */ /* 0x000f300000000800 */
[----:B------:R-:W5:Y:S01]  /*0080*/  LDC.64 R4, c[0x0][0x398] ;  /* 0x0000e600ff047b82 */ /* 0x000f620000000a00 */
[----:B-1----:R-:W-:Y:S01]  /*0090*/  ULEA UR4, UR5, UR4, 0x18 ;  /* 0x0000000405047291 */ /* 0x002fe2000f8ec0ff */
[----:B------:R-:W1:Y:S05]  /*00a0*/  LDCU UR5, c[0x0][0x390] ;  /* 0x00007200ff0577ac */ /* 0x000e6a0008000800 */
[----:B0-----:R-:W-:-:S02]  /*00b0*/  LEA R8, R9, UR4, 0x3 ;  /* 0x0000000409087c11 */ /* 0x001fc4000f8e18ff */
[----:B------:R-:W-:Y:S01]  /*00c0*/  ISETP.NE.AND P0, PT, R9, RZ, PT ;  /* 0x000000ff0900720c */ /* 0x000fe20003f05270 */
[----:B---3--:R-:W-:Y:S02]  /*00d0*/  IMAD.SHL.U32 R2, R2, 0x400, RZ ;  /* 0x0000040002027824 */ /* 0x008fe400078e00ff */
[----:B------:R0:W-:Y:S04]  /*00e0*/  STS.64 [R8], RZ ;  /* 0x000000ff08007388 */ /* 0x0001e80000000a00 */
[----:B------:R0:W-:Y:S01]  /*00f0*/  STS.64 [R8+0x2000], RZ ;  /* 0x002000ff08007388 */ /* 0x0001e20000000a00 */
[----:B------:R-:W-:Y:S02]  /*0100*/  SHF.R.S32.HI R7, RZ, 0xa, R2 ;  /* 0x0000000aff077819 */ /* 0x000fe40000011402 */
[----:B------:R-:W-:-:S03]  /*0110*/  LOP3.LUT R6, R2, R9, RZ, 0xfc, !PT ;  /* 0x0000000902067212 */ /* 0x000fc600078efcff */
[----:B----4-:R-:W-:Y:S01]  /*0120*/  IMAD.IADD R3, R7, 0x1, R0 ;  /* 0x0000000107037824 */ /* 0x010fe200078e0200 */
[----:B-1----:R-:W-:-:S03]  /*0130*/  ISETP.GE.AND P2, PT, R6, UR5, PT ;  /* 0x0000000506007c0c */ /* 0x002fc6000bf46270 */
[----:B-----5:R-:W-:Y:S01]  /*0140*/  IMAD.WIDE R2, R3, 0x8, R4 ;  /* 0x0000000803027825 */ /* 0x020fe200078e0204 */
[----:B0-2---:R-:W-:Y:S09]  /*0150*/  @P0 BRA `(.L_x_31) ;  /* 0x0000000000200947 */ /* 0x005ff20003800000 */
[----:B------:R-:W-:Y:S01]  /*0160*/  ISETP.NE.AND P1, PT, R6, RZ, PT ;  /* 0x000000ff0600720c */ /* 0x000fe20003f25270 */
[----:B------:R-:W-:-:S12]  /*0170*/  IMAD.MOV.U32 R11, RZ, RZ, R7 ;  /* 0x000000ffff0b7224 */ /* 0x000fd800078e0007 */
[----:B------:R-:W0:Y:S08]  /*0180*/  @!P1 LDC R11, c[0x0][0x394] ;  /* 0x0000e500ff0b9b82 */ /* 0x000e300000000800 */
[----:B------:R-:W1:Y:S01]  /*0190*/  @!P1 LDC.64 R12, c[0x0][0x398] ;  /* 0x0000e600ff0c9b82 */ /* 0x000e620000000a00 */
[----:B0-----:R-:W-:Y:S01]  /*01a0*/  IMAD.WIDE R10, R11, 0x8, R4 ;  /* 0x000000080b0a7825 */ /* 0x001fe200078e0204 */
[----:B-1----:R0:W-:Y:S04]  /*01b0*/  @!P1 STG.E.64 desc[UR6][R12.64], RZ ;  /* 0x000000ff0c009986 */ /* 0x0021e8000c101b06 */
[----:B------:R0:W-:Y:S04]  /*01c0*/  STG.E.64 desc[UR6][R10.64], RZ ;  /* 0x000000ff0a007986 */ /* 0x0001e8000c101b06 */
[----:B------:R0:W-:Y:S02]  /*01d0*/  STG.E.64 desc[UR6][R2.64], RZ ;  /* 0x000000ff02007986 */ /* 0x0001e4000c101b06 */
.L_x_31:
[----:B------:R-:W-:Y:S05]  /*01e0*/  BSYNC.RECONVERGENT B0 ;  /* 0x0000000000007941 */ /* 0x000fea0003800200 */
.L_x_30:
[----:B------:R-:W-:Y:S06]  /*01f0*/  BAR.SYNC.DEFER_BLOCKING 0x0 ;  /* 0x0000000000007b1d */ /* 0x000fec0000010000 */
[----:B------:R-:W-:Y:S05]  /*0200*/  @P2 EXIT ;  /* 0x000000000000294d */ /* 0x000fea0003800000 */
[----:B0-----:R-:W0:Y:S08]  /*0210*/  LDC.64 R10, c[0x0][0x380] ;  /* 0x0000e000ff0a7b82 */ /* 0x001e300000000a00 */
[----:B------:R-:W1:Y:S01]  /*0220*/  LDC.64 R12, c[0x0][0x388] ;  /* 0x0000e200ff0c7b82 */ /* 0x000e620000000a00 */
[----:B0-----:R-:W-:-:S06]  /*0230*/  IMAD.WIDE R10, R6, 0x8, R10 ;  /* 0x00000008060a7825 */ /* 0x001fcc00078e020a */
[----:B------:R-:W2:Y:S01]  /*0240*/  LDG.E.64 R10, desc[UR6][R10.64] ;  /* 0x000000060a0a7981 */ /* 0x000ea2000c1e1b00 */
[----:B-1----:R-:W-:-:S06]  /*0250*/  IMAD.WIDE R12, R6, 0x8, R12 ;  /* 0x00000008060c7825 */ /* 0x002fcc00078e020c */
[----:B------:R-:W3:Y:S01]  /*0260*/  LDG.E.64 R12, desc[UR6][R12.64] ;  /* 0x000000060c0c7981 */ /* 0x000ee2000c1e1b00 */
[C---:B------:R-:W-:Y:S02]  /*0270*/  ISETP.GT.U32.AND P1, PT, R9.reuse, 0x1ff, PT ;  /* 0x000001ff0900780c */ /* 0x040fe40003f24070 */
[----:B------:R-:W-:Y:S01]  /*0280*/  ISETP.GT.U32.AND P2, PT, R9, 0xff, PT ;  /* 0x000000ff0900780c */ /* 0x000fe20003f44070 */
[----:B--2---:R-:W-:Y:S04]  /*0290*/  STS.64 [R8], R10 ;  /* 0x0000000a08007388 */ /* 0x004fe80000000a00 */
[----:B---3--:R-:W-:Y:S01]  /*02a0*/  STS.64 [R8+0x2000], R12 ;  /* 0x0020000c08007388 */ /* 0x008fe20000000a00 */
[----:B------:R-:W-:Y:S06]  /*02b0*/  BAR.SYNC.DEFER_BLOCKING 0x0 ;  /* 0x0000000000007b1d */ /* 0x000fec0000010000 */
[----:B------:R-:W-:Y:S04]  /*02c0*/  @!P1 LDS.64 R14, [R8+0x1000] ;  /* 0x00100000080e9984 */ /* 0x000fe80000000a00 */
[----:B------:R-:W0:Y:S04]  /*02d0*/  @!P1 LDS.64 R16, [R8] ;  /* 0x0000000008109984 */ /* 0x000e280000000a00 */
[----:B------:R-:W-:Y:S04]  /*02e0*/  @!P1 LDS.64 R18, [R8+0x3000] ;  /* 0x0030000008129984 */ /* 0x000fe80000000a00 */
[----:B------:R-:W1:Y:S01]  /*02f0*/  @!P1 LDS.64 R20, [R8+0x2000] ;  /* 0x0020000008149984 */ /* 0x000e620000000a00 */
[----:B0-----:R-:W-:-:S02]  /*0300*/  @!P1 DADD R14, R14, R16 ;  /* 0x000000000e0e9229 */ /* 0x001fc40000000010 */
[----:B-1----:R-:W-:-:S05]  /*0310*/  @!P1 DADD R18, R18, R20 ;  /* 0x0000000012129229 */ /* 0x002fca0000000014 */
[----:B------:R-:W-:Y:S04]  /*0320*/  @!P1 STS.64 [R8], R14 ;  /* 0x0000000e08009388 */ /* 0x000fe80000000a00 */
[----:B------:R-:W-:Y:S01]  /*0330*/  @!P1 STS.64 [R8+0x2000], R18 ;  /* 0x0020001208009388 */ /* 0x000fe20000000a00 */
[----:B------:R-:W-:Y:S06]  /*0340*/  BAR.SYNC.DEFER_BLOCKING 0x0 ;  /* 0x0000000000007b1d */ /* 0x000fec0000010000 */
[----:B------:R-:W-:Y:S04]  /*0350*/  @!P2 LDS.64 R10, [R8+0x800] ;  /* 0x00080000080aa984 */ /* 0x000fe80000000a00 */
[----:B------:R-:W0:Y:S04]  /*0360*/  @!P2 LDS.64 R12, [R8] ;  /* 0x00000000080ca984 */ /* 0x000e280000000a00 */
[----:B------:R-:W-:Y:S04]  /*0370*/  @!P2 LDS.64 R16, [R8+0x2800] ;  /* 0x002800000810a984 */ /* 0x000fe80000000a00 */
[----:B------:R-:W1:Y:S01]  /*0380*/  @!P2 LDS.64 R20, [R8+0x2000] ;  /* 0x002000000814a984 */ /* 0x000e620000000a00 */
[----:B------:R-:W-:Y:S01]  /*0390*/  ISETP.GT.U32.AND P1, PT, R9, 0x7f, PT ;  /* 0x0000007f0900780c */ /* 0x000fe20003f24070 */
        /* <DEDUP_REMOVED lines=74> */
[----:B------:R-:W-:Y:S04]  /*0840*/  @!P0 LDS.64 R10, [UR4+0x8] ;  /* 0x00000804ff0a8984 */ /* 0x000fe80008000a00 */
[----:B------:R-:W0:Y:S04]  /*0850*/  @!P0 LDS.64 R14, [R8] ;  /* 0x00000000080e8984 */ /* 0x000e280000000a00 */
[----:B------:R-:W-:Y:S01]  /*0860*/  @!P0 LDS.64 R16, [R8+0x2000] ;  /* 0x0020000008108984 */ /* 0x000fe20000000a00 */
[----:B0-----:R-:W-:-:S07]  /*0870*/  @!P0 DADD R10, R10, R14 ;  /* 0x000000000a0a8229 */ /* 0x001fce000000000e */
[----:B------:R-:W-:Y:S04]  /*0880*/  @!P0 STS.64 [R8], R10 ;  /* 0x0000000a08008388 */ /* 0x000fe80000000a00 */
[----:B------:R-:W0:Y:S02]  /*0890*/  @!P0 LDS.64 R14, [UR4+0x2008] ;  /* 0x00200804ff0e8984 */ /* 0x000e240008000a00 */
[----:B0-----:R-:W-:-:S07]  /*08a0*/  @!P0 DADD R14, R14, R16 ;  /* 0x000000000e0e8229 */ /* 0x001fce0000000010 */
[----:B------:R-:W-:Y:S01]  /*08b0*/  @!P0 STS.64 [R8+0x2000], R14 ;  /* 0x0020000e08008388 */ /* 0x000fe20000000a00 */
[----:B------:R-:W-:Y:S06]  /*08c0*/  BAR.SYNC.DEFER_BLOCKING 0x0 ;  /* 0x0000000000007b1d */ /* 0x000fec0000010000 */
[----:B------:R-:W0:Y:S04]  /*08d0*/  @!P0 LDS.64 R12, [UR4] ;  /* 0x00000004ff0c8984 */ /* 0x000e280008000a00 */
[----:B------:R-:W1:Y:S01]  /*08e0*/  @!P0 LDS.64 R18, [UR4+0x2000] ;  /* 0x00200004ff128984 */ /* 0x000e620008000a00 */
[----:B------:R-:W-:Y:S01]  /*08f0*/  @!P0 IMAD.WIDE R16, R7, 0x8, R4 ;  /* 0x0000000807108825 */ /* 0x000fe200078e0204 */
[----:B------:R-:W-:-:S04]  /*0900*/  ISETP.NE.AND P1, PT, R6, RZ, PT ;  /* 0x000000ff0600720c */ /* 0x000fc80003f25270 */
[----:B0-----:R0:W-:Y:S04]  /*0910*/  @!P0 STG.E.64 desc[UR6][R16.64], R12 ;  /* 0x0000000c10008986 */ /* 0x0011e8000c101b06 */
[----:B-1----:R0:W-:Y:S01]  /*0920*/  @!P0 STG.E.64 desc[UR6][R2.64], R18 ;  /* 0x0000001202008986 */ /* 0x0021e2000c101b06 */
[----:B------:R-:W-:Y:S06]  /*0930*/  BAR.SYNC.DEFER_BLOCKING 0x0 ;  /* 0x0000000000007b1d */ /* 0x000fec0000010000 */
[----:B------:R-:W-:Y:S05]  /*0940*/  @P1 EXIT ;  /* 0x000000000000194d */ /* 0x000fea0003800000 */
[----:B------:R-:W-:Y:S02]  /*0950*/  ISETP.GE.AND P0, PT, R0, 0x1, PT ;  /* 0x000000010000780c */ /* 0x000fe40003f06270 */
[----:B0-----:R-:W-:Y:S02]  /*0960*/  CS2R R16, SRZ ;  /* 0x0000000000107805 */ /* 0x001fe4000001ff00 */
[----:B------:R-:W-:-:S09]  /*0970*/  CS2R R6, SRZ ;  /* 0x0000000000067805 */ /* 0x000fd2000001ff00 */
[----:B------:R-:W-:Y:S05]  /*0980*/  @!P0 BRA `(.L_x_32) ;  /* 0x0000000800bc8947 */ /* 0x000fea0003800000 */
[C---:B------:R-:W-:Y:S01]  /*0990*/  ISETP.GE.U32.AND P1, PT, R0.reuse, 0x10, PT ;  /* 0x000000100000780c */ /* 0x040fe20003f26070 */
[----:B------:R-:W-:Y:S01]  /*09a0*/  IMAD.MOV.U32 R3, RZ, RZ, RZ ;  /* 0x000000ffff037224 */ /* 0x000fe200078e00ff */
[----:B------:R-:W-:Y:S02]  /*09b0*/  LOP3.LUT R8, R0, 0xf, RZ, 0xc0, !PT ;  /* 0x0000000f00087812 */ /* 0x000fe400078ec0ff */
[----:B------:R-:W-:Y:S02]  /*09c0*/  CS2R R6, SRZ ;  /* 0x0000000000067805 */ /* 0x000fe4000001ff00 */
[----:B------:R-:W-:Y:S02]  /*09d0*/  CS2R R16, SRZ ;  /* 0x0000000000107805 */ /* 0x000fe4000001ff00 */
[----:B------:R-:W-:-:S05]  /*09e0*/  ISETP.NE.AND P0, PT, R8, RZ, PT ;  /* 0x000000ff0800720c */ /* 0x000fca0003f05270 */
[----:B------:R-:W-:Y:S08]  /*09f0*/  @!P1 BRA `(.L_x_33) ;  /* 0x0000000400309947 */ /* 0x000ff00003800000 */
[----:B------:R-:W0:Y:S01]  /*0a00*/  LDC.64 R10, c[0x0][0x398] ;  /* 0x0000e600ff0a7b82 */ /* 0x000e220000000a00 */
[----:B------:R-:W-:Y:S02]  /*0a10*/  LOP3.LUT R3, R0, 0x7ffffff0, RZ, 0xc0, !PT ;  /* 0x7ffffff000037812 */ /* 0x000fe400078ec0ff */
[----:B------:R-:W-:-:S03]  /*0a20*/  CS2R R6, SRZ ;  /* 0x0000000000067805 */ /* 0x000fc6000001ff00 */
[----:B------:R-:W-:Y:S01]  /*0a30*/  IMAD.MOV R2, RZ, RZ, -R3 ;  /* 0x000000ffff027224 */ /* 0x000fe200078e0a03 */
[----:B0-----:R-:W-:-:S05]  /*0a40*/  IADD3 R10, P1, PT, R10, 0x40, RZ ;  /* 0x000000400a0a7810 */ /* 0x001fca0007f3e0ff */
[----:B------:R-:W-:-:S08]  /*0a50*/  IMAD.X R11, RZ, RZ, R11, P1 ;  /* 0x000000ffff0b7224 */ /* 0x000fd000008e060b */
.L_x_34:
[----:B------:R-:W-:-:S05]  /*0a60*/  IMAD.WIDE.U32 R12, R0, 0x8, R10 ;  /* 0x00000008000c7825 */ /* 0x000fca00078e000a */
[----:B------:R-:W2:Y:S04]  /*0a70*/  LDG.E.64 R22, desc[UR6][R12.64+-0x40] ;  /* 0xffffc0060c167981 */ /* 0x000ea8000c1e1b00 */
[----:B------:R-:W3:Y:S04]  /*0a80*/  LDG.E.64 R26, desc[UR6][R12.64+-0x38] ;  /* 0xffffc8060c1a7981 */ /* 0x000ee8000c1e1b00 */
[----:B------:R-:W4:Y:S04]  /*0a90*/  LDG.E.64 R14, desc[UR6][R12.64+-0x30] ;  /* 0xffffd0060c0e7981 */ /* 0x000f28000c1e1b00 */
[----:B------:R-:W5:Y:S04]  /*0aa0*/  LDG.E.64 R24, desc[UR6][R12.64+-0x28] ;  /* 0xffffd8060c187981 */ /* 0x000f68000c1e1b00 */
[----:B------:R-:W5:Y:S04]  /*0ab0*/  LDG.E.64 R20, desc[UR6][R12.64+-0x20] ;  /* 0xffffe0060c147981 */ /* 0x000f68000c1e1b00 */
[----:B------:R-:W5:Y:S04]  /*0ac0*/  LDG.E.64 R18, desc[UR6][R12.64+-0x18] ;  /* 0xffffe8060c127981 */ /* 0x000f68000c1e1b00 */
[----:B------:R-:W5:Y:S01]  /*0ad0*/  LDG.E.64 R28, desc[UR6][R12.64+0x38] ;  /* 0x000038060c1c7981 */ /* 0x000f62000c1e1b00 */
[----:B--2---:R-:W-:-:S03]  /*0ae0*/  DADD R6, R22, R6 ;  /* 0x0000000016067229 */ /* 0x004fc60000000006 */
[----:B------:R-:W2:Y:S05]  /*0af0*/  LDG.E.64 R22, desc[UR6][R12.64+-0x10] ;  /* 0xfffff0060c167981 */ /* 0x000eaa000c1e1b00 */
[----:B---3--:R-:W-:Y:S01]  /*0b00*/  DADD R6, R6, R26 ;  /* 0x0000000006067229 */ /* 0x008fe2000000001a */
[----:B------:R-:W3:Y:S07]  /*0b10*/  LDG.E.64 R26, desc[UR6][R10.64+-0x40] ;  /* 0xffffc0060a1a7981 */ /* 0x000eee000c1e1b00 */
[----:B----4-:R-:W-:Y:S01]  /*0b20*/  DADD R6, R6, R14 ;  /* 0x0000000006067229 */ /* 0x010fe2000000000e */
[----:B------:R-:W4:Y:S07]  /*0b30*/  LDG.E.64 R14, desc[UR6][R10.64+-0x38] ;  /* 0xffffc8060a0e7981 */ /* 0x000f2e000c1e1b00 */
[----:B-----5:R-:W-:Y:S01]  /*0b40*/  DADD R6, R6, R24 ;  /* 0x0000000006067229 */ /* 0x020fe20000000018 */
[----:B------:R-:W5:Y:S07]  /*0b50*/  LDG.E.64 R24, desc[UR6][R12.64+-0x8] ;  /* 0xfffff8060c187981 */ /* 0x000f6e000c1e1b00 */
[----:B------:R-:W-:-:S02]  /*0b60*/  DADD R20, R6, R20 ;  /* 0x0000000006147229 */ /* 0x000fc40000000014 */
[----:B------:R-:W5:Y:S06]  /*0b70*/  LDG.E.64 R6, desc[UR6][R12.64] ;  /* 0x000000060c067981 */ /* 0x000f6c000c1e1b00 */
[----:B------:R-:W-:Y:S02]  /*0b80*/  DADD R18, R20, R18 ;  /* 0x0000000014127229 */ /* 0x000fe40000000012 */
[----:B------:R-:W5:Y:S06]  /*0b90*/  LDG.E.64 R20, desc[UR6][R10.64+-0x30] ;  /* 0xffffd0060a147981 */ /* 0x000f6c000c1e1b00 */
[----:B--2---:R-:W-:-:S02]  /*0ba0*/  DADD R22, R18, R22 ;  /* 0x0000000012167229 */ /* 0x004fc40000000016 */
[----:B------:R-:W2:Y:S01]  /*0bb0*/  LDG.E.64 R18, desc[UR6][R10.64+-0x28] ;  /* 0xffffd8060a127981 */ /* 0x000ea2000c1e1b00 */
[----:B---3--:R-:W-:-:S03]  /*0bc0*/  DADD R26, R26, R16 ;  /* 0x000000001a1a7229 */ /* 0x008fc60000000010 */
[----:B------:R-:W3:Y:S05]  /*0bd0*/  LDG.E.64 R16, desc[UR6][R10.64+-0x20] ;  /* 0xffffe0060a107981 */ /* 0x000eea000c1e1b00 */
[----:B----4-:R-:W-:Y:S01]  /*0be0*/  DADD R26, R26, R14 ;  /* 0x000000001a1a7229 */ /* 0x010fe2000000000e */
[----:B------:R-:W4:Y:S01]  /*0bf0*/  LDG.E.64 R14, desc[UR6][R10.64+-0x18] ;  /* 0xffffe8060a0e7981 */ /* 0x000f22000c1e1b00 */
[----:B-----5:R-:W-:-:S03]  /*0c00*/  DADD R24, R22, R24 ;  /* 0x0000000016187229 */ /* 0x020fc60000000018 */
[----:B------:R-:W5:Y:S05]  /*0c10*/  LDG.E.64 R22, desc[UR6][R12.64+0x8] ;  /* 0x000008060c167981 */ /* 0x000f6a000c1e1b00 */
[----:B------:R-:W-:Y:S01]  /*0c20*/  DADD R24, R24, R6 ;  /* 0x0000000018187229 */ /* 0x000fe20000000006 */
[----:B------:R-:W5:Y:S01]  /*0c30*/  LDG.E.64 R6, desc[UR6][R12.64+0x10] ;  /* 0x000010060c067981 */ /* 0x000f62000c1e1b00 */
[----:B------:R-:W-:-:S03]  /*0c40*/  DADD R26, R26, R20 ;  /* 0x000000001a1a7229 */ /* 0x000fc60000000014 */
[----:B------:R-:W5:Y:S05]  /*0c50*/  LDG.E.64 R20, desc[UR6][R10.64+-0x10] ;  /* 0xfffff0060a147981 */ /* 0x000f6a000c1e1b00 */
[----:B--2---:R-:W-:Y:S01]  /*0c60*/  DADD R26, R26, R18 ;  /* 0x000000001a1a7229 */ /* 0x004fe20000000012 */
[----:B------:R-:W2:Y:S07]  /*0c70*/  LDG.E.64 R18, desc[UR6][R10.64+-0x8] ;  /* 0xfffff8060a127981 */ /* 0x000eae000c1e1b00 */
[----:B---3--:R-:W-:Y:S01]  /*0c80*/  DADD R26, R26, R16 ;  /* 0x000000001a1a7229 */ /* 0x008fe20000000010 */
[----:B------:R-:W3:Y:S07]  /*0c90*/  LDG.E.64 R16, desc[UR6][R10.64] ;  /* 0x000000060a107981 */ /* 0x000eee000c1e1b00 */
        /* <DEDUP_REMOVED lines=21> */
[----:B------:R0:W2:Y:S07]  /*0df0*/  LDG.E.64 R18, desc[UR6][R10.64+0x38] ;  /* 0x000038060a127981 */ /* 0x0000ae000c1e1b00 */
[----:B---3--:R-:W-:Y:S01]  /*0e00*/  DADD R16, R26, R16 ;  /* 0x000000001a107229 */ /* 0x008fe20000000010 */
[----:B------:R-:W-:-:S07]  /*0e10*/  VIADD R2, R2, 0x10 ;  /* 0x0000001002027836 */ /* 0x000fce0000000000 */
[----:B----4-:R-:W-:Y:S01]  /*0e20*/  DADD R14, R16, R14 ;  /* 0x00000000100e7229 */ /* 0x010fe2000000000e */
[----:B------:R-:W-:Y:S01]  /*0e30*/  ISETP.NE.AND P1, PT, R2, RZ, PT ;  /* 0x000000ff0200720c */ /* 0x000fe20003f25270 */
[----:B-----5:R-:W-:Y:S01]  /*0e40*/  DADD R22, R24, R22 ;  /* 0x0000000018167229 */ /* 0x020fe20000000016 */
[----:B0-----:R-:W-:-:S07]  /*0e50*/  IADD3 R10, P2, PT, R10, 0x80, RZ ;  /* 0x000000800a0a7810 */ /* 0x001fce0007f5e0ff */
[----:B------:R-:W-:Y:S02]  /*0e60*/  DADD R6, R22, R6 ;  /* 0x0000000016067229 */ /* 0x000fe40000000006 */
[----:B------:R-:W-:-:S06]  /*0e70*/  DADD R14, R14, R20 ;  /* 0x000000000e0e7229 */ /* 0x000fcc0000000014 */
[----:B------:R-:W-:Y:S01]  /*0e80*/  DADD R6, R6, R28 ;  /* 0x0000000006067229 */ /* 0x000fe2000000001c */
[----:B------:R-:W-:Y:S01]  /*0e90*/  IMAD.X R11, RZ, RZ, R11, P2 ;  /* 0x000000ffff0b7224 */ /* 0x000fe200010e060b */
[----:B--2---:R-:W-:Y:S01]  /*0ea0*/  DADD R16, R14, R18 ;  /* 0x000000000e107229 */ /* 0x004fe20000000012 */
[----:B------:R-:W-:Y:S10]  /*0eb0*/  @P1 BRA `(.L_x_34) ;  /* 0xfffffff800e81947 */ /* 0x000ff4000383ffff */
.L_x_33:
[----:B------:R-:W-:Y:S05]  /*0ec0*/  @!P0 BRA `(.L_x_32) ;  /* 0x00000004006c8947 */ /* 0x000fea0003800000 */
[----:B------:R-:W-:Y:S02]  /*0ed0*/  ISETP.GE.U32.AND P0, PT, R8, 0x8, PT ;  /* 0x000000080800780c */ /* 0x000fe40003f06070 */
[----:B------:R-:W-:-:S04]  /*0ee0*/  LOP3.LUT R2, R0, 0x7, RZ, 0xc0, !PT ;  /* 0x0000000700027812 */ /* 0x000fc800078ec0ff */
[----:B------:R-:W-:-:S07]  /*0ef0*/  ISETP.NE.AND P1, PT, R2, RZ, PT ;  /* 0x000000ff0200720c */ /* 0x000fce0003f25270 */
[----:B------:R-:W-:Y:S06]  /*0f00*/  @!P0 BRA `(.L_x_35) ;  /* 0x0000000000948947 */ /* 0x000fec0003800000 */
[C---:B------:R-:W-:Y:S02]  /*0f10*/  IMAD.IADD R27, R3.reuse, 0x1, R0 ;  /* 0x00000001031b7824 */ /* 0x040fe400078e0200 */
[----:B------:R-:W-:-:S04]  /*0f20*/  IMAD.WIDE.U32 R10, R3, 0x8, R4 ;  /* 0x00000008030a7825 */ /* 0x000fc800078e0004 */
[----:B------:R-:W-:Y:S01]  /*0f30*/  IMAD.WIDE.U32 R26, R27, 0x8, R4 ;  /* 0x000000081b1a7825 */ /* 0x000fe200078e0004 */
[----:B------:R-:W2:Y:S04]  /*0f40*/  LDG.E.64 R22, desc[UR6][R10.64] ;  /* 0x000000060a167981 */ /* 0x000ea8000c1e1b00 */
[----:B------:R-:W3:Y:S01]  /*0f50*/  LDG.E.64 R20, desc[UR6][R26.64] ;  /* 0x000000061a147981 */ /* 0x000ee2000c1e1b00 */
[----:B------:R-:W-:-:S03]  /*0f60*/  IMAD.WIDE.U32 R8, R0, 0x8, R10 ;  /* 0x0000000800087825 */ /* 0x000fc600078e000a */
[----:B------:R-:W4:Y:S04]  /*0f70*/  LDG.E.64 R14, desc[UR6][R10.64+0x8] ;  /* 0x000008060a0e7981 */ /* 0x000f28000c1e1b00 */
[----:B------:R-:W5:Y:S04]  /*0f80*/  LDG.E.64 R12, desc[UR6][R8.64+0x8] ;  /* 0x00000806080c7981 */ /* 0x000f68000c1e1b00 */
[----:B------:R-:W5:Y:S04]  /*0f90*/  LDG.E.64 R24, desc[UR6][R10.64+0x10] ;  /* 0x000010060a187981 */ /* 0x000f68000c1e1b00 */
[----:B------:R-:W5:Y:S04]  /*0fa0*/  LDG.E.64 R18, desc[UR6][R8.64+0x10] ;  /* 0x0000100608127981 */ /* 0x000f68000c1e1b00 */
[----:B------:R-:W5:Y:S04]  /*0fb0*/  LDG.E.64 R26, desc[UR6][R10.64+0x38] ;  /* 0x000038060a1a7981 */ /* 0x000f68000c1e1b00 */
[----:B------:R-:W5:Y:S01]  /*0fc0*/  LDG.E.64 R28, desc[UR6][R8.64+0x38] ;  /* 0x00003806081c7981 */ /* 0x000f62000c1e1b00 */
[----:B--2---:R-:W-:-:S03]  /*0fd0*/  DADD R16, R16, R22 ;  /* 0x0000000010107229 */ /* 0x004fc60000000016 */
[----:B------:R-:W2:Y:S01]  /*0fe0*/  LDG.E.64 R22, desc[UR6][R10.64+0x18] ;  /* 0x000018060a167981 */ /* 0x000ea2000c1e1b00 */
[----:B---3--:R-:W-:-:S03]  /*0ff0*/  DADD R6, R6, R20 ;  /* 0x0000000006067229 */ /* 0x008fc60000000014 */
[----:B------:R-:W3:Y:S01]  /*1000*/  LDG.E.64 R20, desc[UR6][R8.64+0x18] ;  /* 0x0000180608147981 */ /* 0x000ee2000c1e1b00 */
[----:B----4-:R-:W-:-:S03]  /*1010*/  DADD R14, R16, R14 ;  /* 0x00000000100e7229 */ /* 0x010fc6000000000e */
[----:B------:R-:W4:Y:S01]  /*1020*/  LDG.E.64 R16, desc[UR6][R8.64+0x20] ;  /* 0x0000200608107981 */ /* 0x000f22000c1e1b00 */
[----:B-----5:R-:W-:-:S03]  /*1030*/  DADD R12, R6, R12 ;  /* 0x00000000060c7229 */ /* 0x020fc6000000000c */
[----:B------:R-:W5:Y:S01]  /*1040*/  LDG.E.64 R6, desc[UR6][R10.64+0x20] ;  /* 0x000020060a067981 */ /* 0x000f62000c1e1b00 */
[----:B------:R-:W-:-:S03]  /*1050*/  DADD R24, R14, R24 ;  /* 0x000000000e187229 */ /* 0x000fc60000000018 */
[----:B------:R-:W4:Y:S01]  /*1060*/  LDG.E.64 R14, desc[UR6][R10.64+0x28] ;  /* 0x000028060a0e7981 */ /* 0x000f22000c1e1b00 */
[----:B------:R-:W-:-:S03]  /*1070*/  DADD R18, R12, R18 ;  /* 0x000000000c127229 */ /* 0x000fc60000000012 */
[----:B------:R-:W4:Y:S01]  /*1080*/  LDG.E.64 R12, desc[UR6][R8.64+0x28] ;  /* 0x00002806080c7981 */ /* 0x000f22000c1e1b00 */
[----:B--2---:R-:W-:-:S04]  /*1090*/  DADD R22, R24, R22 ;  /* 0x0000000018167229 */ /* 0x004fc80000000016 */
[----:B---3--:R-:W-:Y:S01]  /*10a0*/  DADD R24, R18, R20 ;  /* 0x0000000012187229 */ /* 0x008fe20000000014 */
[----:B------:R-:W2:Y:S04]  /*10b0*/  LDG.E.64 R20, desc[UR6][R10.64+0x30] ;  /* 0x000030060a147981 */ /* 0x000ea8000c1e1b00 */
[----:B------:R-:W3:Y:S01]  /*10c0*/  LDG.E.64 R18, desc[UR6][R8.64+0x30] ;  /* 0x0000300608127981 */ /* 0x000ee2000c1e1b00 */
[----:B-----5:R-:W-:Y:S02]  /*10d0*/  DADD R6, R22, R6 ;  /* 0x0000000016067229 */ /* 0x020fe40000000006 */
[----:B----4-:R-:W-:-:S06]  /*10e0*/  DADD R16, R24, R16 ;  /* 0x0000000018107229 */ /* 0x010fcc0000000010 */
[----:B------:R-:W-:Y:S02]  /*10f0*/  DADD R6, R6, R14 ;  /* 0x0000000006067229 */ /* 0x000fe4000000000e */
[----:B------:R-:W-:Y:S01]  /*1100*/  DADD R12, R16, R12 ;  /* 0x00000000100c7229 */ /* 0x000fe2000000000c */
[----:B------:R-:W-:-:S05]  /*1110*/  VIADD R3, R3, 0x8 ;  /* 0x0000000803037836 */ /* 0x000fca0000000000 */
[----:B--2---:R-:W-:Y:S02]  /*1120*/  DADD R6, R6, R20 ;  /* 0x0000000006067229 */ /* 0x004fe40000000014 */
[----:B---3--:R-:W-:-:S06]  /*1130*/  DADD R12, R12, R18 ;  /* 0x000000000c0c7229 */ /* 0x008fcc0000000012 */
[----:B------:R-:W-:Y:S02]  /*1140*/  DADD R16, R6, R26 ;  /* 0x0000000006107229 */ /* 0x000fe4000000001a */
[----:B------:R-:W-:-:S11]  /*1150*/  DADD R6, R12, R28 ;  /* 0x000000000c067229 */ /* 0x000fd6000000001c */
.L_x_35:
        /* <DEDUP_REMOVED lines=17> */
[----:B------:R-:W-:Y:S01]  /*1270*/  VIADD R3, R3, 0x4 ;  /* 0x0000000403037836 */ /* 0x000fe20000000000 */
[----:B--2---:R-:W-:-:S02]  /*1280*/  DADD R22, R16, R22 ;  /* 0x0000000010167229 */ /* 0x004fc40000000016 */
[----:B----4-:R-:W-:-:S06]  /*1290*/  DADD R6, R6, R20 ;  /* 0x0000000006067229 */ /* 0x010fcc0000000014 */
[----:B---3--:R-:W-:Y:S02]  /*12a0*/  DADD R18, R22, R18 ;  /* 0x0000000016127229 */ /* 0x008fe40000000012 */
[----:B-----5:R-:W-:-:S06]  /*12b0*/  DADD R6, R6, R14 ;  /* 0x0000000006067229 */ /* 0x020fcc000000000e */
[----:B------:R-:W-:Y:S02]  /*12c0*/  DADD R12, R18, R12 ;  /* 0x00000000120c7229 */ /* 0x000fe4000000000c */
[----:B------:R-:W-:-:S06]  /*12d0*/  DADD R6, R6, R10 ;  /* 0x0000000006067229 */ /* 0x000fcc000000000a */
[----:B------:R-:W-:Y:S02]  /*12e0*/  DADD R16, R12, R8 ;  /* 0x000000000c107229 */ /* 0x000fe40000000008 */
[----:B------:R-:W-:-:S11]  /*12f0*/  DADD R6, R6, R28 ;  /* 0x0000000006067229 */ /* 0x000fd6000000001c */
.L_x_36:
[----:B------:R-:W-:Y:S05]  /*1300*/  @!P1 BRA `(.L_x_32) ;  /* 0x00000000005c9947 */ /* 0x000fea0003800000 */
[C---:B------:R-:W-:Y:S02]  /*1310*/  IMAD.IADD R9, R3.reuse, 0x1, R0 ;  /* 0x0000000103097824 */ /* 0x040fe400078e0200 */
[----:B------:R-:W-:-:S04]  /*1320*/  IMAD.WIDE.U32 R2, R3, 0x8, R4 ;  /* 0x0000000803027825 */ /* 0x000fc800078e0004 */
[----:B------:R-:W-:-:S04]  /*1330*/  IMAD.WIDE.U32 R4, R9, 0x8, R4 ;  /* 0x0000000809047825 */ /* 0x000fc800078e0004 */
[----:B------:R-:W-:Y:S02]  /*1340*/  IMAD.MOV.U32 R0, RZ, RZ, R2 ;  /* 0x000000ffff007224 */ /* 0x000fe400078e0002 */
[----:B------:R-:W-:Y:S02]  /*1350*/  IMAD.MOV.U32 R9, RZ, RZ, R3 ;  /* 0x000000ffff097224 */ /* 0x000fe400078e0003 */
[----:B------:R-:W-:Y:S02]  /*1360*/  IMAD.MOV.U32 R8, RZ, RZ, R4 ;  /* 0x000000ffff087224 */ /* 0x000fe400078e0004 */
[----:B------:R-:W-:Y:S02]  /*1370*/  IMAD.MOV.U32 R11, RZ, RZ, R5 ;  /* 0x000000ffff0b7224 */ /* 0x000fe400078e0005 */
[----:B------:R-:W-:-:S07]  /*1380*/  IMAD.MOV R24, RZ, RZ, -R24 ;  /* 0x000000ffff187224 */ /* 0x000fce00078e0a18 */
.L_x_37:
[----:B------:R-:W-:Y:S02]  /*1390*/  IMAD.MOV.U32 R2, RZ, RZ, R0 ;  /* 0x000000ffff027224 */ /* 0x000fe400078e0000 */
[----:B------:R-:W-:Y:S02]  /*13a0*/  IMAD.MOV.U32 R3, RZ, RZ, R9 ;  /* 0x000000ffff037224 */ /* 0x000fe400078e0009 */
[----:B------:R-:W-:Y:S02]  /*13b0*/  IMAD.MOV.U32 R4, RZ, RZ, R8 ;  /* 0x000000ffff047224 */ /* 0x000fe400078e0008 */
[----:B------:R-:W-:Y:S02]  /*13c0*/  IMAD.MOV.U32 R5, RZ, RZ, R11 ;  /* 0x000000ffff057224 */ /* 0x000fe400078e000b */
[----:B------:R-:W2:Y:S04]  /*13d0*/  LDG.E.64 R2, desc[UR6][R2.64] ;  /* 0x0000000602027981 */ /* 0x000ea8000c1e1b00 */
[----:B------:R-:W3:Y:S01]  /*13e0*/  LDG.E.64 R4, desc[UR6][R4.64] ;  /* 0x0000000604047981 */ /* 0x000ee2000c1e1b00 */
[----:B------:R-:W-:Y:S01]  /*13f0*/  VIADD R24, R24, 0x1 ;  /* 0x0000000118187836 */ /* 0x000fe20000000000 */
[----:B------:R-:W-:-:S02]  /*1400*/  IADD3 R0, P2, PT, R0, 0x8, RZ ;  /* 0x0000000800007810 */ /* 0x000fc40007f5e0ff */
[----:B------:R-:W-:Y:S02]  /*1410*/  IADD3 R8, P1, PT, R8, 0x8, RZ ;  /* 0x0000000808087810 */ /* 0x000fe40007f3e0ff */
[----:B------:R-:W-:Y:S01]  /*1420*/  ISETP.NE.AND P0, PT, R24, RZ, PT ;  /* 0x000000ff1800720c */ /* 0x000fe20003f05270 */
[----:B------:R-:W-:Y:S02]  /*1430*/  IMAD.X R9, RZ, RZ, R9, P2 ;  /* 0x000000ffff097224 */ /* 0x000fe400010e0609 */
[----:B------:R-:W-:Y:S01]  /*1440*/  IMAD.X R11, RZ, RZ, R11, P1 ;  /* 0x000000ffff0b7224 */ /* 0x000fe200008e060b */
[----:B--2---:R-:W-:Y:S02]  /*1450*/  DADD R16, R2, R16 ;  /* 0x0000000002107229 */ /* 0x004fe40000000010 */
[----:B---3--:R-:W-:-:S07]  /*1460*/  DADD R6, R4, R6 ;  /* 0x0000000004067229 */ /* 0x008fce0000000006 */
[----:B------:R-:W-:Y:S05]  /*1470*/  @P0 BRA `(.L_x_37) ;  /* 0xfffffffc00c40947 */ /* 0x000fea000383ffff */
.L_x_32:
[----:B------:R-:W0:Y:S01]  /*1480*/  I2F.F64 R8, UR5 ;  /* 0x0000000500087d12 */ /* 0x000e220008201c00 */
[----:B------:R-:W-:Y:S01]  /*1490*/  IMAD.MOV.U32 R2, RZ, RZ, 0x1 ;  /* 0x00000001ff027424 */ /* 0x000fe200078e00ff */
[----:B------:R-:W-:-:S06]  /*14a0*/  FSETP.GEU.AND P1, PT, |R17|, 6.5827683646048100446e-37, PT ;  /* 0x036000001100780b */ /* 0x000fcc0003f2e200 */
[----:B0-----:R-:W0:Y:S02]  /*14b0*/  MUFU.RCP64H R3, R9 ;  /* 0x0000000900037308 */ /* 0x001e240000001800 */
[----:B0-----:R-:W-:-:S08]  /*14c0*/  DFMA R4, -R8, R2, 1 ;  /* 0x3ff000000804742b */ /* 0x001fd00000000102 */
[----:B------:R-:W-:-:S08]  /*14d0*/  DFMA R4, R4, R4, R4 ;  /* 0x000000040404722b */ /* 0x000fd00000000004 */
[----:B------:R-:W-:-:S08]  /*14e0*/  DFMA R4, R2, R4, R2 ;  /* 0x000000040204722b */ /* 0x000fd00000000002 */
[----:B------:R-:W-:-:S08]  /*14f0*/  DFMA R2, -R8, R4, 1 ;  /* 0x3ff000000802742b */ /* 0x000fd00000000104 */
[----:B------:R-:W-:-:S08]  /*1500*/  DFMA R2, R4, R2, R4 ;  /* 0x000000020402722b */ /* 0x000fd00000000004 */
[----:B------:R-:W-:-:S08]  /*1510*/  DMUL R4, R2, R16 ;  /* 0x0000001002047228 */ /* 0x000fd00000000000 */
[----:B------:R-:W-:-:S08]  /*1520*/  DFMA R10, -R8, R4, R16 ;  /* 0x00000004080a722b */ /* 0x000fd00000000110 */
[----:B------:R-:W-:-:S10]  /*1530*/  DFMA R2, R2, R10, R4 ;  /* 0x0000000a0202722b */ /* 0x000fd40000000004 */
[----:B------:R-:W-:-:S05]  /*1540*/  FFMA R0, RZ, R9, R3 ;  /* 0x00000009ff007223 */ /* 0x000fca0000000003 */
[----:B------:R-:W-:-:S13]  /*1550*/  FSETP.GT.AND P0, PT, |R0|, 1.469367938527859385e-39, PT ;  /* 0x001000000000780b */ /* 0x000fda0003f04200 */
[----:B------:R-:W-:Y:S05]  /*1560*/  @P0 BRA P1, `(.L_x_38) ;  /* 0x0000000000200947 */ /* 0x000fea0000800000 */
[----:B------:R-:W-:Y:S01]  /*1570*/  IMAD.MOV.U32 R14, RZ, RZ, R16 ;  /* 0x000000ffff0e7224 */ /* 0x000fe200078e0010 */
[----:B------:R-:W-:Y:S01]  /*1580*/  MOV R0, 0x15d0 ;  /* 0x000015d000007802 */ /* 0x000fe20000000f00 */
[----:B------:R-:W-:Y:S02]  /*1590*/  IMAD.MOV.U32 R15, RZ, RZ, R17 ;  /* 0x000000ffff0f7224 */ /* 0x000fe400078e0011 */
[----:B------:R-:W-:Y:S02]  /*15a0*/  IMAD.MOV.U32 R10, RZ, RZ, R8 ;  /* 0x000000ffff0a7224 */ /* 0x000fe400078e0008 */
[----:B------:R-:W-:-:S07]  /*15b0*/  IMAD.MOV.U32 R11, RZ, RZ, R9 ;  /* 0x000000ffff0b7224 */ /* 0x000fce00078e0009 */
[----:B------:R-:W-:Y:S05]  /*15c0*/  CALL.REL.NOINC `($__internal_0_$__cuda_sm20_div_rn_f64_full) ;  /* 0x0000000000707944 */ /* 0x000fea0003c00000 */
[----:B------:R-:W-:Y:S02]  /*15d0*/  IMAD.MOV.U32 R2, RZ, RZ, R18 ;  /* 0x000000ffff027224 */ /* 0x000fe400078e0012 */
[----:B------:R-:W-:-:S07]  /*15e0*/  IMAD.MOV.U32 R3, RZ, RZ, R19 ;  /* 0x000000ffff037224 */ /* 0x000fce00078e0013 */
.L_x_38:
[----:B------:R-:W0:Y:S01]  /*15f0*/  MUFU.RCP64H R5, R9 ;  /* 0x0000000900057308 */ /* 0x000e220000001800 */
[----:B------:R-:W-:Y:S01]  /*1600*/  IMAD.MOV.U32 R4, RZ, RZ, 0x1 ;  /* 0x00000001ff047424 */ /* 0x000fe200078e00ff */
[----:B------:R-:W-:-:S05]  /*1610*/  FSETP.GEU.AND P1, PT, |R7|, 6.5827683646048100446e-37, PT ;  /* 0x036000000700780b */ /* 0x000fca0003f2e200 */
        /* <DEDUP_REMOVED lines=19> */
.L_x_39:
[----:B------:R-:W0:Y:S02]  /*1750*/  LDC.64 R6, c[0x0][0x3a0] ;  /* 0x0000e800ff067b82 */ /* 0x000e240000000a00 */
[----:B0-----:R-:W-:Y:S04]  /*1760*/  STG.E.64 desc[UR6][R6.64], R2 ;  /* 0x0000000206007986 */ /* 0x001fe8000c101b06 */
[----:B------:R-:W-:Y:S01]  /*1770*/  STG.E.64 desc[UR6][R6.64+0x8], R4 ;  /* 0x0000080406007986 */ /* 0x000fe2000c101b06 */
[----:B------:R-:W-:Y:S05]  /*1780*/  EXIT ;  /* 0x000000000000794d */ /* 0x000fea0003800000 */
        .weak           $__internal_0_$__cuda_sm20_div_rn_f64_full
        .type           $__internal_0_$__cuda_sm20_div_rn_f64_full,@function
        .size           $__internal_0_$__cuda_sm20_div_rn_f64_full,(.L_x_54 - $__internal_0_$__cuda_sm20_div_rn_f64_full)
$__internal_0_$__cuda_sm20_div_rn_f64_full:
[C---:B------:R-:W-:Y:S01]  /*1790*/  FSETP.GEU.AND P0, PT, |R11|.reuse, 1.469367938527859385e-39, PT ;  /* 0x001000000b00780b */ /* 0x040fe20003f0e200 */
[----:B------:R-:W-:Y:S01]  /*17a0*/  IMAD.MOV.U32 R16, RZ, RZ, 0x1 ;  /* 0x00000001ff107424 */ /* 0x000fe200078e00ff */
[C---:B------:R-:W-:Y:S01]  /*17b0*/  LOP3.LUT R4, R11.reuse, 0x800fffff, RZ, 0xc0, !PT ;  /* 0x800fffff0b047812 */ /* 0x040fe200078ec0ff */
[----:B------:R-:W-:Y:S01]  /*17c0*/  IMAD.MOV.U32 R21, RZ, RZ, 0x1ca00000 ;  /* 0x1ca00000ff157424 */ /* 0x000fe200078e00ff */
[----:B------:R-:W-:Y:S02]  /*17d0*/  LOP3.LUT R23, R11, 0x7ff00000, RZ, 0xc0, !PT ;  /* 0x7ff000000b177812 */ /* 0x000fe400078ec0ff */
[----:B------:R-:W-:Y:S01]  /*17e0*/  LOP3.LUT R5, R4, 0x3ff00000, RZ, 0xfc, !PT ;  /* 0x3ff0000004057812 */ /* 0x000fe200078efcff */
[----:B------:R-:W-:-:S06]  /*17f0*/  IMAD.MOV.U32 R4, RZ, RZ, R10 ;  /* 0x000000ffff047224 */ /* 0x000fcc00078e000a */
[----:B------:R-:W-:-:S06]  /*1800*/  @!P0 DMUL R4, R10, 8.98846567431157953865e+307 ;  /* 0x7fe000000a048828 */ /* 0x000fcc0000000000 */
[----:B------:R-:W0:Y:S02]  /*1810*/  MUFU.RCP64H R17, R5 ;  /* 0x0000000500117308 */ /* 0x000e240000001800 */
[----:B0-----:R-:W-:-:S08]  /*1820*/  DFMA R12, R16, -R4, 1 ;  /* 0x3ff00000100c742b */ /* 0x001fd00000000804 */
[----:B------:R-:W-:-:S08]  /*1830*/  DFMA R12, R12, R12, R12 ;  /* 0x0000000c0c0c722b */ /* 0x000fd0000000000c */
[----:B------:R-:W-:Y:S01]  /*1840*/  DFMA R16, R16, R12, R16 ;  /* 0x0000000c1010722b */ /* 0x000fe20000000010 */
[----:B------:R-:W-:Y:S02]  /*1850*/  IMAD.MOV.U32 R13, RZ, RZ, R15 ;  /* 0x000000ffff0d7224 */ /* 0x000fe400078e000f */
[----:B------:R-:W-:-:S03]  /*1860*/  IMAD.MOV.U32 R12, RZ, RZ, R14 ;  /* 0x000000ffff0c7224 */ /* 0x000fc600078e000e */
[----:B------:R-:W-:Y:S02]  /*1870*/  LOP3.LUT R22, R13, 0x7ff00000, RZ, 0xc0, !PT ;  /* 0x7ff000000d167812 */ /* 0x000fe400078ec0ff */
[----:B------:R-:W-:Y:S01]  /*1880*/  DFMA R18, R16, -R4, 1 ;  /* 0x3ff000001012742b */ /* 0x000fe20000000804 */
[----:B------:R-:W-:Y:S01]  /*1890*/  IMAD.MOV.U32 R14, RZ, RZ, R12 ;  /* 0x000000ffff0e7224 */ /* 0x000fe200078e000c */
[----:B------:R-:W-:Y:S01]  /*18a0*/  ISETP.GE.U32.AND P1, PT, R22, R23, PT ;  /* 0x000000171600720c */ /* 0x000fe20003f26070 */
[----:B------:R-:W-:-:S03]  /*18b0*/  IMAD.MOV.U32 R20, RZ, RZ, R22 ;  /* 0x000000ffff147224 */ /* 0x000fc600078e0016 */
[----:B------:R-:W-:Y:S02]  /*18c0*/  SEL R15, R21, 0x63400000, !P1 ;  /* 0x63400000150f7807 */ /* 0x000fe40004800000 */
[----:B------:R-:W-:Y:S01]  /*18d0*/  DFMA R16, R16, R18, R16 ;  /* 0x000000121010722b */ /* 0x000fe20000000010 */
[----:B------:R-:W-:Y:S02]  /*18e0*/  FSETP.GEU.AND P1, PT, |R13|, 1.469367938527859385e-39, PT ;  /* 0x001000000d00780b */ /* 0x000fe40003f2e200 */
[----:B------:R-:W-:-:S11]  /*18f0*/  LOP3.LUT R15, R15, 0x800fffff, R13, 0xf8, !PT ;  /* 0x800fffff0f0f7812 */ /* 0x000fd600078ef80d */
[----:B------:R-:W-:Y:S05]  /*1900*/  @P1 BRA `(.L_x_40) ;  /* 0x0000000000201947 */ /* 0x000fea0003800000 */
[----:B------:R-:W-:Y:S01]  /*1910*/  LOP3.LUT R19, R11, 0x7ff00000, RZ, 0xc0, !PT ;  /* 0x7ff000000b137812 */ /* 0x000fe200078ec0ff */
[----:B------:R-:W-:-:S03]  /*1920*/  IMAD.MOV.U32 R18, RZ, RZ, RZ ;  /* 0x000000ffff127224 */ /* 0x000fc600078e00ff */
[----:B------:R-:W-:-:S04]  /*1930*/  ISETP.GE.U32.AND P1, PT, R22, R19, PT ;  /* 0x000000131600720c */ /* 0x000fc80003f26070 */
[----:B------:R-:W-:-:S04]  /*1940*/  SEL R19, R21, 0x63400000, !P1 ;  /* 0x6340000015137807 */ /* 0x000fc80004800000 */
[----:B------:R-:W-:-:S04]  /*1950*/  LOP3.LUT R19, R19, 0x80000000, R13, 0xf8, !PT ;  /* 0x8000000013137812 */ /* 0x000fc800078ef80d */
[----:B------:R-:W-:-:S06]  /*1960*/  LOP3.LUT R19, R19, 0x100000, RZ, 0xfc, !PT ;  /* 0x0010000013137812 */ /* 0x000fcc00078efcff */
[----:B------:R-:W-:-:S10]  /*1970*/  DFMA R14, R14, 2, -R18 ;  /* 0x400000000e0e782b */ /* 0x000fd40000000812 */
[----:B------:R-:W-:-:S07]  /*1980*/  LOP3.LUT R20, R15, 0x7ff00000, RZ, 0xc0, !PT ;  /* 0x7ff000000f147812 */ /* 0x000fce00078ec0ff */
.L_x_40:
[----:B------:R-:W-:Y:S01]  /*1990*/  @!P0 LOP3.LUT R23, R5, 0x7ff00000, RZ, 0xc0, !PT ;  /* 0x7ff0000005178812 */ /* 0x000fe200078ec0ff */
[----:B------:R-:W-:Y:S01]  /*19a0*/  VIADD R26, R20, 0xffffffff ;  /* 0xffffffff141a7836 */ /* 0x000fe20000000000 */
[----:B------:R-:W-:-:S03]  /*19b0*/  DMUL R18, R16, R14 ;  /* 0x0000000e10127228 */ /* 0x000fc60000000000 */
[----:B------:R-:W-:Y:S01]  /*19c0*/  VIADD R27, R23, 0xffffffff ;  /* 0xffffffff171b7836 */ /* 0x000fe20000000000 */
[----:B------:R-:W-:-:S04]  /*19d0*/  ISETP.GT.U32.AND P0, PT, R26, 0x7feffffe, PT ;  /* 0x7feffffe1a00780c */ /* 0x000fc80003f04070 */
[----:B------:R-:W-:Y:S01]  /*19e0*/  ISETP.GT.U32.OR P0, PT, R27, 0x7feffffe, P0 ;  /* 0x7feffffe1b00780c */ /* 0x000fe20000704470 */
[----:B------:R-:W-:-:S08]  /*19f0*/  DFMA R24, R18, -R4, R14 ;  /* 0x800000041218722b */ /* 0x000fd0000000000e */
[----:B------:R-:W-:-:S04]  /*1a00*/  DFMA R16, R16, R24, R18 ;  /* 0x000000181010722b */ /* 0x000fc80000000012 */
[----:B------:R-:W-:Y:S07]  /*1a10*/  @P0 BRA `(.L_x_41) ;  /* 0x00000000006c0947 */ /* 0x000fee0003800000 */
[----:B------:R-:W-:Y:S01]  /*1a20*/  LOP3.LUT R13, R11, 0x7ff00000, RZ, 0xc0, !PT ;  /* 0x7ff000000b0d7812 */ /* 0x000fe200078ec0ff */
[----:B------:R-:W-:-:S03]  /*1a30*/  IMAD.MOV.U32 R20, RZ, RZ, RZ ;  /* 0x000000ffff147224 */ /* 0x000fc600078e00ff */
[CC--:B------:R-:W-:Y:S02]  /*1a40*/  VIADDMNMX R12, R22.reuse, -R13.reuse, 0xb9600000, !PT ;  /* 0xb9600000160c7446 */ /* 0x0c0fe4000780090d */
[----:B------:R-:W-:Y:S02]  /*1a50*/  ISETP.GE.U32.AND P0, PT, R22, R13, PT ;  /* 0x0000000d1600720c */ /* 0x000fe40003f06070 */
[----:B------:R-:W-:Y:S02]  /*1a60*/  VIMNMX R12, PT, PT, R12, 0x46a00000, PT ;  /* 0x46a000000c0c7848 */ /* 0x000fe40003fe0100 */
[----:B------:R-:W-:-:S05]  /*1a70*/  SEL R21, R21, 0x63400000, !P0 ;  /* 0x6340000015157807 */ /* 0x000fca0004000000 */
[----:B------:R-:W-:-:S04]  /*1a80*/  IMAD.IADD R12, R12, 0x1, -R21 ;  /* 0x000000010c0c7824 */ /* 0x000fc800078e0a15 */
[----:B------:R-:W-:-:S06]  /*1a90*/  VIADD R21, R12, 0x7fe00000 ;  /* 0x7fe000000c157836 */ /* 0x000fcc0000000000 */
[----:B------:R-:W-:-:S10]  /*1aa0*/  DMUL R18, R16, R20 ;  /* 0x0000001410127228 */ /* 0x000fd40000000000 */
[----:B------:R-:W-:-:S13]  /*1ab0*/  FSETP.GTU.AND P0, PT, |R19|, 1.469367938527859385e-39, PT ;  /* 0x001000001300780b */ /* 0x000fda0003f0c200 */
[----:B------:R-:W-:Y:S05]  /*1ac0*/  @P0 BRA `(.L_x_42) ;  /* 0x0000000000940947 */ /* 0x000fea0003800000 */
[----:B------:R-:W-:Y:S01]  /*1ad0*/  DFMA R4, R16, -R4, R14 ;  /* 0x800000041004722b */ /* 0x000fe2000000000e */
[----:B------:R-:W-:-:S09]  /*1ae0*/  IMAD.MOV.U32 R20, RZ, RZ, RZ ;  /* 0x000000ffff147224 */ /* 0x000fd200078e00ff */
[C---:B------:R-:W-:Y:S02]  /*1af0*/  FSETP.NEU.AND P0, PT, R5.reuse, RZ, PT ;  /* 0x000000ff0500720b */ /* 0x040fe40003f0d000 */
[----:B------:R-:W-:-:S04]  /*1b00*/  LOP3.LUT R11, R5, 0x80000000, R11, 0x48, !PT ;  /* 0x80000000050b7812 */ /* 0x000fc800078e480b */
[----:B------:R-:W-:-:S07]  /*1b10*/  LOP3.LUT R21, R11, R21, RZ, 0xfc, !PT ;  /* 0x000000150b157212 */ /* 0x000fce00078efcff */
[----:B------:R-:W-:Y:S05]  /*1b20*/  @!P0 BRA `(.L_x_42) ;  /* 0x00000000007c8947 */ /* 0x000fea0003800000 */
[----:B------:R-:W-:Y:S02]  /*1b30*/  IMAD.MOV R5, RZ, RZ, -R12 ;  /* 0x000000ffff057224 */ /* 0x000fe400078e0a0c */
[----:B------:R-:W-:-:S06]  /*1b40*/  IMAD.MOV.U32 R4, RZ, RZ, RZ ;  /* 0x000000ffff047224 */ /* 0x000fcc00078e00ff */
[----:B------:R-:W-:Y:S02]  /*1b50*/  DFMA R4, R18, -R4, R16 ;  /* 0x800000041204722b */ /* 0x000fe40000000010 */
[----:B------:R-:W-:-:S04]  /*1b60*/  DMUL.RP R16, R16, R20 ;  /* 0x0000001410107228 */ /* 0x000fc80000008000 */
[----:B------:R-:W-:-:S04]  /*1b70*/  IADD3 R4, PT, PT, -R12, -0x43300000, RZ ;  /* 0xbcd000000c047810 */ /* 0x000fc80007ffe1ff */
[----:B------:R-:W-:Y:S02]  /*1b80*/  FSETP.NEU.AND P0, PT, |R5|, R4, PT ;  /* 0x000000040500720b */ /* 0x000fe40003f0d200 */
[----:B------:R-:W-:Y:S02]  /*1b90*/  LOP3.LUT R11, R17, R11, RZ, 0x3c, !PT ;  /* 0x0000000b110b7212 */ /* 0x000fe400078e3cff */
[----:B------:R-:W-:Y:S02]  /*1ba0*/  FSEL R18, R16, R18, !P0 ;  /* 0x0000001210127208 */ /* 0x000fe40004000000 */
[----:B------:R-:W-:Y:S01]  /*1bb0*/  FSEL R19, R11, R19, !P0 ;  /* 0x000000130b137208 */ /* 0x000fe20004000000 */
[----:B------:R-:W-:Y:S06]  /*1bc0*/  BRA `(.L_x_42) ;  /* 0x0000000000547947 */ /* 0x000fec0003800000 */
.L_x_41:
[----:B------:R-:W-:-:S14]  /*1bd0*/  DSETP.NAN.AND P0, PT, R12, R12, PT ;  /* 0x0000000c0c00722a */ /* 0x000fdc0003f08000 */
[----:B------:R-:W-:Y:S05]  /*1be0*/  @P0 BRA `(.L_x_43) ;  /* 0x0000000000440947 */ /* 0x000fea0003800000 */
[----:B------:R-:W-:-:S14]  /*1bf0*/  DSETP.NAN.AND P0, PT, R10, R10, PT ;  /* 0x0000000a0a00722a */ /* 0x000fdc0003f08000 */
[----:B------:R-:W-:Y:S05]  /*1c00*/  @P0 BRA `(.L_x_44) ;  /* 0x0000000000300947 */ /* 0x000fea0003800000 */
[----:B------:R-:W-:Y:S01]  /*1c10*/  ISETP.NE.AND P0, PT, R20, R23, PT ;  /* 0x000000171400720c */ /* 0x000fe20003f05270 */
[----:B------:R-:W-:Y:S02]  /*1c20*/  IMAD.MOV.U32 R18, RZ, RZ, 0x0 ;  /* 0x00000000ff127424 */ /* 0x000fe400078e00ff */
[----:B------:R-:W-:-:S10]  /*1c30*/  IMAD.MOV.U32 R19, RZ, RZ, -0x80000 ;  /* 0xfff80000ff137424 */ /* 0x000fd400078e00ff */
[----:B------:R-:W-:Y:S05]  /*1c40*/  @!P0 BRA `(.L_x_42) ;  /* 0x0000000000348947 */ /* 0x000fea0003800000 */
[----:B------:R-:W-:Y:S02]  /*1c50*/  ISETP.NE.AND P0, PT, R20, 0x7ff00000, PT ;  /* 0x7ff000001400780c */ /* 0x000fe40003f05270 */
[----:B------:R-:W-:Y:S02]  /*1c60*/  LOP3.LUT R19, R13, 0x80000000, R11, 0x48, !PT ;  /* 0x800000000d137812 */ /* 0x000fe400078e480b */
[----:B------:R-:W-:-:S13]  /*1c70*/  ISETP.EQ.OR P0, PT, R23, RZ, !P0 ;  /* 0x000000ff1700720c */ /* 0x000fda0004702670 */
[----:B------:R-:W-:Y:S01]  /*1c80*/  @P0 LOP3.LUT R4, R19, 0x7ff00000, RZ, 0xfc, !PT ;  /* 0x7ff0000013040812 */ /* 0x000fe200078efcff */
[----:B------:R-:W-:Y:S02]  /*1c90*/  @!P0 IMAD.MOV.U32 R18, RZ, RZ, RZ ;  /* 0x000000ffff128224 */ /* 0x000fe400078e00ff */
[----:B------:R-:W-:Y:S02]  /*1ca0*/  @P0 IMAD.MOV.U32 R18, RZ, RZ, RZ ;  /* 0x000000ffff120224 */ /* 0x000fe400078e00ff */
[----:B------:R-:W-:Y:S01]  /*1cb0*/  @P0 IMAD.MOV.U32 R19, RZ, RZ, R4 ;  /* 0x000000ffff130224 */ /* 0x000fe200078e0004 */
[----:B------:R-:W-:Y:S06]  /*1cc0*/  BRA `(.L_x_42) ;  /* 0x0000000000147947 */ /* 0x000fec0003800000 */
.L_x_44:
[----:B------:R-:W-:Y:S01]  /*1cd0*/  LOP3.LUT R19, R11, 0x80000, RZ, 0xfc, !PT ;  /* 0x000800000b137812 */ /* 0x000fe200078efcff */
[----:B------:R-:W-:Y:S01]  /*1ce0*/  IMAD.MOV.U32 R18, RZ, RZ, R10 ;  /* 0x000000ffff127224 */ /* 0x000fe200078e000a */
[----:B------:R-:W-:Y:S06]  /*1cf0*/  BRA `(.L_x_42) ;  /* 0x0000000000087947 */ /* 0x000fec0003800000 */
.L_x_43:
[----:B------:R-:W-:Y:S01]  /*1d00*/  LOP3.LUT R19, R13, 0x80000, RZ, 0xfc, !PT ;  /* 0x000800000d137812 */ /* 0x000fe200078efcff */
[----:B------:R-:W-:-:S07]  /*1d10*/  IMAD.MOV.U32 R18, RZ, RZ, R12 ;  /* 0x000000ffff127224 */ /* 0x000fce00078e000c */
.L_x_42:
[----:B------:R-:W-:Y:S02]  /*1d20*/  IMAD.MOV.U32 R4, RZ, RZ, R0 ;  /* 0x000000ffff047224 */ /* 0x000fe400078e0000 */
[----:B------:R-:W-:-:S04]  /*1d30*/  IMAD.MOV.U32 R5, RZ, RZ, 0x0 ;  /* 0x00000000ff057424 */ /* 0x000fc800078e00ff */
[----:B------:R-:W-:Y:S05]  /*1d40*/  RET.REL.NODEC R4 `(_Z14calculateMeansPdS_iiS_S_) ;  /* 0xffffffe004ac7950 */ /* 0x000fea0003c3ffff */
.L_x_45:
        /* <DEDUP_REMOVED lines=11> */
.L_x_54:


//--------------------- .text._Z16calculateReturnsPdS_S_i --------------------------
	.section	.text._Z16calculateReturnsPdS_S_i,"ax",@progbits
	.align	128
        .global         _Z16calculateReturnsPdS_S_i
        .type           _Z16calculateReturnsPdS_S_i,@function
        .size           _Z16calculateReturnsPdS_S_i,(.L_x_55 - _Z16calculateReturnsPdS_S_i)
        .other          _Z16calculateReturnsPdS_S_i,@"STO_CUDA_ENTRY STV_DEFAULT"
_Z16calculateReturnsPdS_S_i:
.text._Z16calculateReturnsPdS_S_i:
[----:B------:R-:W-:Y:S01]  /*0000*/  LDC R1, c[0x0][0x37c] ;  /* 0x0000df00ff017b82 */ /* 0x000fe20000000800 */
[----:B------:R-:W0:Y:S07]  /*0010*/  S2R R0, SR_TID.X ;  /* 0x0000000000007919 */ /* 0x000e2e0000002100 */
[----:B------:R-:W1:Y:S01]  /*0020*/  S2UR UR4, SR_CTAID.X ;  /* 0x00000000000479c3 */ /* 0x000e620000002500 */
[----:B------:R-:W2:Y:S01]  /*0030*/  LDCU UR5, c[0x0][0x398] ;  /* 0x00007300ff0577ac */ /* 0x000ea20008000800 */
[----:B-1----:R-:W-:-:S06]  /*0040*/  USHF.L.U32 UR4, UR4, 0xa, URZ ;  /* 0x0000000a04047899 */ /* 0x002fcc00080006ff */
[----:B0-----:R-:W-:-:S04]  /*0050*/  LOP3.LUT R0, R0, UR4, RZ, 0xfc, !PT ;  /* 0x0000000400007c12 */ /* 0x001fc8000f8efcff */
[----:B--2---:R-:W-:-:S13]  /*0060*/  ISETP.GE.AND P0, PT, R0, UR5, PT ;  /* 0x0000000500007c0c */ /* 0x004fda000bf06270 */
[----:B------:R-:W-:Y:S05]  /*0070*/  @P0 EXIT ;  /* 0x000000000000094d */ /* 0x000fea0003800000 */
[----:B------:R-:W0:Y:S01]  /*0080*/  LDC.64 R4, c[0x0][0x380] ;  /* 0x0000e000ff047b82 */ /* 0x000e220000000a00 */
[----:B------:R-:W1:Y:S07]  /*0090*/  LDCU.64 UR4, c[0x0][0x358] ;  /* 0x00006b00ff0477ac */ /* 0x000e6e0008000a00 */
[----:B------:R-:W2:Y:S01]  /*00a0*/  LDC.64 R2, c[0x0][0x388] ;  /* 0x0000e200ff027b82 */ /* 0x000ea20000000a00 */
[----:B0-----:R-:W-:-:S06]  /*00b0*/  IMAD.WIDE R4, R0, 0x8, R4 ;  /* 0x0000000800047825 */ /* 0x001fcc00078e0204 */
[----:B-1----:R-:W3:Y:S01]  /*00c0*/  LDG.E.64 R4, desc[UR4][R4.64] ;  /* 0x0000000404047981 */ /* 0x002ee2000c1e1b00 */
[----:B--2---:R-:W-:-:S06]  /*00d0*/  IMAD.WIDE R2, R0, 0x8, R2 ;  /* 0x0000000800027825 */ /* 0x004fcc00078e0202 */
[----:B------:R-:W2:Y:S01]  /*00e0*/  LDG.E.64 R2, desc[UR4][R2.64] ;  /* 0x0000000402027981 */ /* 0x000ea2000c1e1b00 */
[----:B------:R-:W-:Y:S01]  /*00f0*/  IMAD.MOV.U32 R6, RZ, RZ, 0x1 ;  /* 0x00000001ff067424 */ /* 0x000fe200078e00ff */
[----:B------:R-:W-:Y:S01]  /*0100*/  BSSY.RECONVERGENT B0, `(.L_x_46) ;  /* 0x0000011000007945 */ /* 0x000fe20003800200 */
[----:B---3--:R-:W0:Y:S04]  /*0110*/  MUFU.RCP64H R7, R5 ;  /* 0x0000000500077308 */ /* 0x008e280000001800 */
[----:B0-----:R-:W-:-:S08]  /*0120*/  DFMA R8, -R4, R6, 1 ;  /* 0x3ff000000408742b */ /* 0x001fd00000000106 */
[----:B------:R-:W-:-:S08]  /*0130*/  DFMA R8, R8, R8, R8 ;  /* 0x000000080808722b */ /* 0x000fd00000000008 */
[----:B------:R-:W-:Y:S02]  /*0140*/  DFMA R8, R6, R8, R6 ;  /* 0x000000080608722b */ /* 0x000fe40000000006 */
[----:B--2---:R-:W-:-:S06]  /*0150*/  DADD R6, R2, -R4 ;  /* 0x0000000002067229 */ /* 0x004fcc0000000804 */
[----:B------:R-:W-:-:S04]  /*0160*/  DFMA R10, -R4, R8, 1 ;  /* 0x3ff00000040a742b */ /* 0x000fc80000000108 */
[----:B------:R-:W-:-:S04]  /*0170*/  FSETP.GEU.AND P1, PT, |R7|, 6.5827683646048100446e-37, PT ;  /* 0x036000000700780b */ /* 0x000fc80003f2e200 */
[----:B------:R-:W-:-:S08]  /*0180*/  DFMA R10, R8, R10, R8 ;  /* 0x0000000a080a722b */ /* 0x000fd00000000008 */
[----:B------:R-:W-:-:S08]  /*0190*/  DMUL R8, R6, R10 ;  /* 0x0000000a06087228 */ /* 0x000fd00000000000 */
[----:B------:R-:W-:-:S08]  /*01a0*/  DFMA R12, -R4, R8, R6 ;  /* 0x00000008040c722b */ /* 0x000fd00000000106 */
[----:B------:R-:W-:-:S10]  /*01b0*/  DFMA R2, R10, R12, R8 ;  /* 0x0000000c0a02722b */ /* 0x000fd40000000008 */
[----:B------:R-:W-:-:S05]  /*01c0*/  FFMA R8, RZ, R5, R3 ;  /* 0x00000005ff087223 */ /* 0x000fca0000000003 */
[----:B------:R-:W-:-:S13]  /*01d0*/  FSETP.GT.AND P0, PT, |R8|, 1.469367938527859385e-39, PT ;  /* 0x001000000800780b */ /* 0x000fda0003f04200 */
[----:B------:R-:W-:Y:S05]  /*01e0*/  @P0 BRA P1, `(.L_x_47) ;  /* 0x0000000000080947 */ /* 0x000fea0000800000 */
[----:B------:R-:W-:-:S07]  /*01f0*/  MOV R10, 0x210 ;  /* 0x00000210000a7802 */ /* 0x000fce0000000f00 */
[----:B------:R-:W-:Y:S05]  /*0200*/  CALL.REL.NOINC `($__internal_1_$__cuda_sm20_div_rn_f64_full) ;  /* 0x0000000000187944 */ /* 0x000fea0003c00000 */
.L_x_47:
[----:B------:R-:W-:Y:S05]  /*0210*/  BSYNC.RECONVERGENT B0 ;  /* 0x0000000000007941 */ /* 0x000fea0003800200 */
.L_x_46:
[----:B------:R-:W0:Y:S01]  /*0220*/  LDC.64 R4, c[0x0][0x390] ;  /* 0x0000e400ff047b82 */ /* 0x000e220000000a00 */
[----:B------:R-:W-:Y:S01]  /*0230*/  DMUL R2, R2, 100 ;  /* 0x4059000002027828 */ /* 0x000fe20000000000 */
[----:B0-----:R-:W-:-:S06]  /*0240*/  IMAD.WIDE R4, R0, 0x8, R4 ;  /* 0x0000000800047825 */ /* 0x001fcc00078e0204 */
[----:B------:R-:W-:Y:S01]  /*0250*/  STG.E.64 desc[UR4][R4.64], R2 ;  /* 0x0000000204007986 */ /* 0x000fe2000c101b04 */
[----:B------:R-:W-:Y:S05]  /*0260*/  EXIT ;  /* 0x000000000000794d */ /* 0x000fea0003800000 */
        .weak           $__internal_1_$__cuda_sm20_div_rn_f64_full
        .type           $__internal_1_$__cuda_sm20_div_rn_f64_full,@function
        .size           $__internal_1_$__cuda_sm20_div_rn_f64_full,(.L_x_55 - $__internal_1_$__cuda_sm20_div_rn_f64_full)
$__internal_1_$__cuda_sm20_div_rn_f64_full:
[C---:B------:R-:W-:Y:S01]  /*0270*/  FSETP.GEU.AND P0, PT, |R5|.reuse, 1.469367938527859385e-39, PT ;  /* 0x001000000500780b */ /* 0x040fe20003f0e200 */
[----:B------:R-:W-:Y:S01]  /*0280*/  IMAD.MOV.U32 R16, RZ, RZ, 0x1 ;  /* 0x00000001ff107424 */ /* 0x000fe200078e00ff */
[----:B------:R-:W-:Y:S01]  /*0290*/  LOP3.LUT R2, R5, 0x800fffff, RZ, 0xc0, !PT ;  /* 0x800fffff05027812 */ /* 0x000fe200078ec0ff */
[----:B------:R-:W-:Y:S01]  /*02a0*/  BSSY.RECONVERGENT B1, `(.L_x_48) ;  /* 0x0000055000017945 */ /* 0x000fe20003800200 */
[C---:B------:R-:W-:Y:S02]  /*02b0*/  FSETP.GEU.AND P2, PT, |R7|.reuse, 1.469367938527859385e-39, PT ;  /* 0x001000000700780b */ /* 0x040fe40003f4e200 */
[----:B------:R-:W-:Y:S01]  /*02c0*/  LOP3.LUT R3, R2, 0x3ff00000, RZ, 0xfc, !PT ;  /* 0x3ff0000002037812 */ /* 0x000fe200078efcff */
[----:B------:R-:W-:Y:S01]  /*02d0*/  IMAD.MOV.U32 R2, RZ, RZ, R4 ;  /* 0x000000ffff027224 */ /* 0x000fe200078e0004 */
[----:B------:R-:W-:Y:S02]  /*02e0*/  LOP3.LUT R11, R7, 0x7ff00000, RZ, 0xc0, !PT ;  /* 0x7ff00000070b7812 */ /* 0x000fe400078ec0ff */
[----:B------:R-:W-:-:S03]  /*02f0*/  LOP3.LUT R14, R5, 0x7ff00000, RZ, 0xc0, !PT ;  /* 0x7ff00000050e7812 */ /* 0x000fc600078ec0ff */
[----:B------:R-:W-:Y:S01]  /*0300*/  @!P0 DMUL R2, R4, 8.98846567431157953865e+307 ;  /* 0x7fe0000004028828 */ /* 0x000fe20000000000 */
[----:B------:R-:W-:-:S03]  /*0310*/  ISETP.GE.U32.AND P1, PT, R11, R14, PT ;  /* 0x0000000e0b00720c */ /* 0x000fc60003f26070 */
[----:B------:R-:W-:Y:S01]  /*0320*/  @!P2 LOP3.LUT R12, R5, 0x7ff00000, RZ, 0xc0, !PT ;  /* 0x7ff00000050ca812 */ /* 0x000fe200078ec0ff */
[----:B------:R-:W-:Y:S01]  /*0330*/  @!P2 IMAD.MOV.U32 R18, RZ, RZ, RZ ;  /* 0x000000ffff12a224 */ /* 0x000fe200078e00ff */
[----:B------:R-:W0:Y:S02]  /*0340*/  MUFU.RCP64H R17, R3 ;  /* 0x0000000300117308 */ /* 0x000e240000001800 */
[----:B------:R-:W-:Y:S01]  /*0350*/  @!P2 ISETP.GE.U32.AND P3, PT, R11, R12, PT ;  /* 0x0000000c0b00a20c */ /* 0x000fe20003f66070 */
[----:B------:R-:W-:-:S05]  /*0360*/  IMAD.MOV.U32 R12, RZ, RZ, 0x1ca00000 ;  /* 0x1ca00000ff0c7424 */ /* 0x000fca00078e00ff */
[----:B------:R-:W-:-:S04]  /*0370*/  @!P2 SEL R13, R12, 0x63400000, !P3 ;  /* 0x634000000c0da807 */ /* 0x000fc80005800000 */
[----:B------:R-:W-:-:S04]  /*0380*/  @!P2 LOP3.LUT R13, R13, 0x80000000, R7, 0xf8, !PT ;  /* 0x800000000d0da812 */ /* 0x000fc800078ef807 */
[----:B------:R-:W-:Y:S01]  /*0390*/  @!P2 LOP3.LUT R19, R13, 0x100000, RZ, 0xfc, !PT ;  /* 0x001000000d13a812 */ /* 0x000fe200078efcff */
[----:B0-----:R-:W-:-:S08]  /*03a0*/  DFMA R8, R16, -R2, 1 ;  /* 0x3ff000001008742b */ /* 0x001fd00000000802 */
[----:B------:R-:W-:-:S08]  /*03b0*/  DFMA R8, R8, R8, R8 ;  /* 0x000000080808722b */ /* 0x000fd00000000008 */
[----:B------:R-:W-:Y:S01]  /*03c0*/  DFMA R16, R16, R8, R16 ;  /* 0x000000081010722b */ /* 0x000fe20000000010 */
[----:B------:R-:W-:Y:S01]  /*03d0*/  SEL R9, R12, 0x63400000, !P1 ;  /* 0x634000000c097807 */ /* 0x000fe20004800000 */
[----:B------:R-:W-:-:S03]  /*03e0*/  IMAD.MOV.U32 R8, RZ, RZ, R6 ;  /* 0x000000ffff087224 */ /* 0x000fc600078e0006 */
[----:B------:R-:W-:-:S03]  /*03f0*/  LOP3.LUT R9, R9, 0x800fffff, R7, 0xf8, !PT ;  /* 0x800fffff09097812 */ /* 0x000fc600078ef807 */
[----:B------:R-:W-:-:S03]  /*0400*/  DFMA R20, R16, -R2, 1 ;  /* 0x3ff000001014742b */ /* 0x000fc60000000802 */
[----:B------:R-:W-:-:S05]  /*0410*/  @!P2 DFMA R8, R8, 2, -R18 ;  /* 0x400000000808a82b */ /* 0x000fca0000000812 */
[----:B------:R-:W-:Y:S01]  /*0420*/  DFMA R16, R16, R20, R16 ;  /* 0x000000141010722b */ /* 0x000fe20000000010 */
[----:B------:R-:W-:Y:S02]  /*0430*/  IMAD.MOV.U32 R21, RZ, RZ, R11 ;  /* 0x000000ffff157224 */ /* 0x000fe400078e000b */
[----:B------:R-:W-:Y:S01]  /*0440*/  IMAD.MOV.U32 R20, RZ, RZ, R14 ;  /* 0x000000ffff147224 */ /* 0x000fe200078e000e */
[----:B------:R-:W-:Y:S02]  /*0450*/  @!P0 LOP3.LUT R20, R3, 0x7ff00000, RZ, 0xc0, !PT ;  /* 0x7ff0000003148812 */ /* 0x000fe400078ec0ff */
[----:B------:R-:W-:Y:S02]  /*0460*/  @!P2 LOP3.LUT R21, R9, 0x7ff00000, RZ, 0xc0, !PT ;  /* 0x7ff000000915a812 */ /* 0x000fe400078ec0ff */
[----:B------:R-:W-:Y:S01]  /*0470*/  DMUL R18, R16, R8 ;  /* 0x0000000810127228 */ /* 0x000fe20000000000 */
[----:B------:R-:W-:Y:S02]  /*0480*/  VIADD R22, R20, 0xffffffff ;  /* 0xffffffff14167836 */ /* 0x000fe40000000000 */
[----:B------:R-:W-:-:S05]  /*0490*/  VIADD R13, R21, 0xffffffff ;  /* 0xffffffff150d7836 */ /* 0x000fca0000000000 */
[----:B------:R-:W-:Y:S01]  /*04a0*/  DFMA R14, R18, -R2, R8 ;  /* 0x80000002120e722b */ /* 0x000fe20000000008 */
[----:B------:R-:W-:-:S04]  /*04b0*/  ISETP.GT.U32.AND P0, PT, R13, 0x7feffffe, PT ;  /* 0x7feffffe0d00780c */ /* 0x000fc80003f04070 */
[----:B------:R-:W-:-:S03]  /*04c0*/  ISETP.GT.U32.OR P0, PT, R22, 0x7feffffe, P0 ;  /* 0x7feffffe1600780c */ /* 0x000fc60000704470 */
[----:B------:R-:W-:-:S10]  /*04d0*/  DFMA R14, R16, R14, R18 ;  /* 0x0000000e100e722b */ /* 0x000fd40000000012 */
[----:B------:R-:W-:Y:S05]  /*04e0*/  @P0 BRA `(.L_x_49) ;  /* 0x00000000006c0947 */ /* 0x000fea0003800000 */
[----:B------:R-:W-:-:S04]  /*04f0*/  LOP3.LUT R16, R5, 0x7ff00000, RZ, 0xc0, !PT ;  /* 0x7ff0000005107812 */ /* 0x000fc800078ec0ff */
[CC--:B------:R-:W-:Y:S02]  /*0500*/  VIADDMNMX R6, R11.reuse, -R16.reuse, 0xb9600000, !PT ;  /* 0xb96000000b067446 */ /* 0x0c0fe40007800910 */
[----:B------:R-:W-:Y:S02]  /*0510*/  ISETP.GE.U32.AND P0, PT, R11, R16, PT ;  /* 0x000000100b00720c */ /* 0x000fe40003f06070 */
[----:B------:R-:W-:Y:S02]  /*0520*/  VIMNMX R6, PT, PT, R6, 0x46a00000, PT ;  /* 0x46a0000006067848 */ /* 0x000fe40003fe0100 */
[----:B------:R-:W-:-:S05]  /*0530*/  SEL R11, R12, 0x63400000, !P0 ;  /* 0x634000000c0b7807 */ /* 0x000fca0004000000 */
[----:B------:R-:W-:Y:S02]  /*0540*/  IMAD.IADD R11, R6, 0x1, -R11 ;  /* 0x00000001060b7824 */ /* 0x000fe400078e0a0b */
[----:B------:R-:W-:Y:S02]  /*0550*/  IMAD.MOV.U32 R6, RZ, RZ, RZ ;  /* 0x000000ffff067224 */ /* 0x000fe400078e00ff */
        /* <DEDUP_REMOVED lines=10> */
[----:B------:R-:W-:Y:S01]  /*0600*/  IMAD.MOV R3, RZ, RZ, -R11 ;  /* 0x000000ffff037224 */ /* 0x000fe200078e0a0b */
[----:B------:R-:W-:Y:S01]  /*0610*/  DMUL.RP R6, R14, R6 ;  /* 0x000000060e067228 */ /* 0x000fe20000008000 */
[----:B------:R-:W-:Y:S01]  /*0620*/  IMAD.MOV.U32 R2, RZ, RZ, RZ ;  /* 0x000000ffff027224 */ /* 0x000fe200078e00ff */
[----:B------:R-:W-:-:S05]  /*0630*/  IADD3 R11, PT, PT, -R11, -0x43300000, RZ ;  /* 0xbcd000000b0b7810 */ /* 0x000fca0007ffe1ff */
[----:B------:R-:W-:-:S03]  /*0640*/  DFMA R2, R12, -R2, R14 ;  /* 0x800000020c02722b */ /* 0x000fc6000000000e */
[----:B------:R-:W-:-:S07]  /*0650*/  LOP3.LUT R5, R7, R5, RZ, 0x3c, !PT ;  /* 0x0000000507057212 */ /* 0x000fce00078e3cff */
[----:B------:R-:W-:-:S04]  /*0660*/  FSETP.NEU.AND P0, PT, |R3|, R11, PT ;  /* 0x0000000b0300720b */ /* 0x000fc80003f0d200 */
[----:B------:R-:W-:Y:S02]  /*0670*/  FSEL R12, R6, R12, !P0 ;  /* 0x0000000c060c7208 */ /* 0x000fe40004000000 */
[----:B------:R-:W-:Y:S01]  /*0680*/  FSEL R13, R5, R13, !P0 ;  /* 0x0000000d050d7208 */ /* 0x000fe20004000000 */
[----:B------:R-:W-:Y:S06]  /*0690*/  BRA `(.L_x_50) ;  /* 0x0000000000547947 */ /* 0x000fec0003800000 */
.L_x_49:
        /* <DEDUP_REMOVED lines=16> */
.L_x_52:
[----:B------:R-:W-:Y:S01]  /*07a0*/  LOP3.LUT R13, R5, 0x80000, RZ, 0xfc, !PT ;  /* 0x00080000050d7812 */ /* 0x000fe200078efcff */
[----:B------:R-:W-:Y:S01]  /*07b0*/  IMAD.MOV.U32 R12, RZ, RZ, R4 ;  /* 0x000000ffff0c7224 */ /* 0x000fe200078e0004 */
[----:B------:R-:W-:Y:S06]  /*07c0*/  BRA `(.L_x_50) ;  /* 0x0000000000087947 */ /* 0x000fec0003800000 */
.L_x_51:
[----:B------:R-:W-:Y:S01]  /*07d0*/  LOP3.LUT R13, R7, 0x80000, RZ, 0xfc, !PT ;  /* 0x00080000070d7812 */ /* 0x000fe200078efcff */
[----:B------:R-:W-:-:S07]  /*07e0*/  IMAD.MOV.U32 R12, RZ, RZ, R6 ;  /* 0x000000ffff0c7224 */ /* 0x000fce00078e0006 */
.L_x_50:
[----:B------:R-:W-:Y:S05]  /*07f0*/  BSYNC.RECONVERGENT B1 ;  /* 0x0000000000017941 */ /* 0x000fea0003800200 */
.L_x_48:
[----:B------:R-:W-:Y:S02]  /*0800*/  IMAD.MOV.U32 R11, RZ, RZ, 0x0 ;  /* 0x00000000ff0b7424 */ /* 0x000fe400078e00ff */
[----:B------:R-:W-:Y:S02]  /*0810*/  IMAD.MOV.U32 R2, RZ, RZ, R12 ;  /* 0x000000ffff027224 */ /* 0x000fe400078e000c */
[----:B------:R-:W-:Y:S01]  /*0820*/  IMAD.MOV.U32 R3, RZ, RZ, R13 ;  /* 0x000000ffff037224 */ /* 0x000fe200078e000d */
[----:B------:R-:W-:Y:S06]  /*0830*/  RET.REL.NODEC R10 `(_Z16calculateReturnsPdS_S_i) ;  /* 0xfffffff40af07950 */ /* 0x000fec0003c3ffff */
.L_x_53:
        /* <DEDUP_REMOVED lines=12> */
.L_x_55:


//--------------------- .nv.shared._Z20calculateCorrelationPdS_iiS_S_S_ --------------------------
	.section	.nv.shared._Z20calculateCorrelationPdS_iiS_S_S_,"aw",@nobits
	.sectionflags	@""
	.align	16
	.zero		1024


//--------------------- .nv.shared.reserved.0     --------------------------
	.section	.nv.shared.reserved.0,"aw",@nobits
	.weak		__nv_reservedSMEM_offset_0_alias
	.size		__nv_reservedSMEM_offset_0_alias, 0, 64
	.other		__nv_reservedSMEM_offset_0_alias,@"STO_CUDA_RESERVED_SHARED STV_DEFAULT"
__nv_reservedSMEM_offset_0_alias:
	.zero		0
	.zero		64


//--------------------- .nv.shared._Z14calculateMeansPdS_iiS_S_ --------------------------
	.section	.nv.shared._Z14calculateMeansPdS_iiS_S_,"aw",@nobits
	.sectionflags	@""
	.align	16
	.zero		1024


//--------------------- .nv.shared._Z16calculateReturnsPdS_S_i --------------------------
	.section	.nv.shared._Z16calculateReturnsPdS_S_i,"aw",@nobits
	.sectionflags	@""
	.align	16
	.zero		1024


//--------------------- .nv.constant0._Z20calculateCorrelationPdS_iiS_S_S_ --------------------------
	.section	.nv.constant0._Z20calculateCorrelationPdS_iiS_S_S_,"a",@progbits
	.sectionflags	@""
	.align	4
.nv.constant0._Z20calculateCorrelationPdS_iiS_S_S_:
	.zero		944


//--------------------- .nv.constant0._Z14calculateMeansPdS_iiS_S_ --------------------------
	.section	.nv.constant0._Z14calculateMeansPdS_iiS_S_,"a",@progbits
	.sectionflags	@""
	.align	4
.nv.constant0._Z14calculateMeansPdS_iiS_S_:
	.zero		936


//--------------------- .nv.constant0._Z16calculateReturnsPdS_S_i --------------------------
	.section	.nv.constant0._Z16calculateReturnsPdS_S_i,"a",@progbits
	.sectionflags	@""
	.align	4
.nv.constant0._Z16calculateReturnsPdS_S_i:
	.zero		924


//--------------------- SYMBOLS --------------------------

	.type		.nv.reservedSmem.offset0,@object
	.size		.nv.reservedSmem.offset0,0x4
	.type		.nv.reservedSmem.cap,@object
	.size		.nv.reservedSmem.cap,0x4
